//
// Generated by NVIDIA NVVM Compiler
//
// Compiler Build ID: CL-36424714
// Cuda compilation tools, release 13.0, V13.0.88
// Based on NVVM 20.0.0
//

.version 9.0
.target sm_100
.address_size 64

	// .globl	gelu_f32

.visible .entry gelu_f32(
	.param .u64 .ptr .align 1 gelu_f32_param_0,
	.param .u64 .ptr .align 1 gelu_f32_param_1,
	.param .u32 gelu_f32_param_2
)
{
	.reg .pred 	%p<4>;
	.reg .b32 	%r<6>;
	.reg .b32 	%f<24>;
	.reg .b64 	%rd<8>;

	ld.param.u64 	%rd1, [gelu_f32_param_0];
	ld.param.u64 	%rd2, [gelu_f32_param_1];
	ld.param.u32 	%r2, [gelu_f32_param_2];
	mov.u32 	%r3, %ctaid.x;
	mov.u32 	%r4, %ntid.x;
	mov.u32 	%r5, %tid.x;
	mad.lo.s32 	%r1, %r3, %r4, %r5;
	setp.ge.s32 	%p1, %r1, %r2;
	@%p1 bra 	$L__BB0_2;
	cvta.to.global.u64 	%rd3, %rd2;
	cvta.to.global.u64 	%rd4, %rd1;
	mul.wide.s32 	%rd5, %r1, 4;
	add.s64 	%rd6, %rd3, %rd5;
	ld.global.nc.f32 	%f1, [%rd6];
	mul.f32 	%f2, %f1, 0f3D372713;
	mul.f32 	%f3, %f1, %f2;
	fma.rn.f32 	%f4, %f1, %f3, %f1;
	mul.f32 	%f5, %f4, 0f3F4C422A;
	mul.f32 	%f6, %f1, 0f3F000000;
	abs.f32 	%f7, %f5;
	mul.f32 	%f8, %f7, 0f4038AA3B;
	ex2.approx.ftz.f32 	%f9, %f8;
	add.f32 	%f10, %f9, 0f3F800000;
	rcp.approx.ftz.f32 	%f11, %f10;
	fma.rn.f32 	%f12, %f11, 0fC0000000, 0f3F800000;
	setp.ge.f32 	%p2, %f7, 0f41102CB4;
	selp.f32 	%f13, 0f3F800000, %f12, %p2;
	copysign.f32 	%f14, %f5, %f13;
	mul.f32 	%f15, %f5, %f5;
	fma.rn.f32 	%f16, %f15, 0f3C80F082, 0fBD563CAE;
	fma.rn.f32 	%f17, %f16, %f15, 0f3E085941;
	fma.rn.f32 	%f18, %f17, %f15, 0fBEAAA9ED;
	fma.rn.f32 	%f19, %f18, %f15, 0f00000000;
	fma.rn.f32 	%f20, %f19, %f5, %f5;
	setp.ge.f32 	%p3, %f7, 0f3F19999A;
	selp.f32 	%f21, %f14, %f20, %p3;
	add.f32 	%f22, %f21, 0f3F800000;
	mul.f32 	%f23, %f6, %f22;
	add.s64 	%rd7, %rd4, %rd5;
	st.global.f32 	[%rd7], %f23;
$L__BB0_2:
	ret;

}
	// .globl	gelu_inplace_f32
.visible .entry gelu_inplace_f32(
	.param .u64 .ptr .align 1 gelu_inplace_f32_param_0,
	.param .u32 gelu_inplace_f32_param_1
)
{
	.reg .pred 	%p<4>;
	.reg .b32 	%r<6>;
	.reg .b32 	%f<24>;
	.reg .b64 	%rd<5>;

	ld.param.u64 	%rd1, [gelu_inplace_f32_param_0];
	ld.param.u32 	%r2, [gelu_inplace_f32_param_1];
	mov.u32 	%r3, %ctaid.x;
	mov.u32 	%r4, %ntid.x;
	mov.u32 	%r5, %tid.x;
	mad.lo.s32 	%r1, %r3, %r4, %r5;
	setp.ge.s32 	%p1, %r1, %r2;
	@%p1 bra 	$L__BB1_2;
	cvta.to.global.u64 	%rd2, %rd1;
	mul.wide.s32 	%rd3, %r1, 4;
	add.s64 	%rd4, %rd2, %rd3;
	ld.global.f32 	%f1, [%rd4];
	mul.f32 	%f2, %f1, 0f3D372713;
	mul.f32 	%f3, %f1, %f2;
	fma.rn.f32 	%f4, %f1, %f3, %f1;
	mul.f32 	%f5, %f4, 0f3F4C422A;
	mul.f32 	%f6, %f1, 0f3F000000;
	abs.f32 	%f7, %f5;
	mul.f32 	%f8, %f7, 0f4038AA3B;
	ex2.approx.ftz.f32 	%f9, %f8;
	add.f32 	%f10, %f9, 0f3F800000;
	rcp.approx.ftz.f32 	%f11, %f10;
	fma.rn.f32 	%f12, %f11, 0fC0000000, 0f3F800000;
	setp.ge.f32 	%p2, %f7, 0f41102CB4;
	selp.f32 	%f13, 0f3F800000, %f12, %p2;
	copysign.f32 	%f14, %f5, %f13;
	mul.f32 	%f15, %f5, %f5;
	fma.rn.f32 	%f16, %f15, 0f3C80F082, 0fBD563CAE;
	fma.rn.f32 	%f17, %f16, %f15, 0f3E085941;
	fma.rn.f32 	%f18, %f17, %f15, 0fBEAAA9ED;
	fma.rn.f32 	%f19, %f18, %f15, 0f00000000;
	fma.rn.f32 	%f20, %f19, %f5, %f5;
	setp.ge.f32 	%p3, %f7, 0f3F19999A;
	selp.f32 	%f21, %f14, %f20, %p3;
	add.f32 	%f22, %f21, 0f3F800000;
	mul.f32 	%f23, %f6, %f22;
	st.global.f32 	[%rd4], %f23;
$L__BB1_2:
	ret;

}
	// .globl	gelu_mul_f32
.visible .entry gelu_mul_f32(
	.param .u64 .ptr .align 1 gelu_mul_f32_param_0,
	.param .u64 .ptr .align 1 gelu_mul_f32_param_1,
	.param .u64 .ptr .align 1 gelu_mul_f32_param_2,
	.param .u32 gelu_mul_f32_param_3
)
{
	.reg .pred 	%p<4>;
	.reg .b32 	%r<6>;
	.reg .b32 	%f<26>;
	.reg .b64 	%rd<11>;

	ld.param.u64 	%rd1, [gelu_mul_f32_param_0];
	ld.param.u64 	%rd2, [gelu_mul_f32_param_1];
	ld.param.u64 	%rd3, [gelu_mul_f32_param_2];
	ld.param.u32 	%r2, [gelu_mul_f32_param_3];
	mov.u32 	%r3, %ctaid.x;
	mov.u32 	%r4, %ntid.x;
	mov.u32 	%r5, %tid.x;
	mad.lo.s32 	%r1, %r3, %r4, %r5;
	setp.ge.s32 	%p1, %r1, %r2;
	@%p1 bra 	$L__BB2_2;
	cvta.to.global.u64 	%rd4, %rd2;
	cvta.to.global.u64 	%rd5, %rd3;
	cvta.to.global.u64 	%rd6, %rd1;
	mul.wide.s32 	%rd7, %r1, 4;
	add.s64 	%rd8, %rd4, %rd7;
	ld.global.nc.f32 	%f1, [%rd8];
	mul.f32 	%f2, %f1, 0f3D372713;
	mul.f32 	%f3, %f1, %f2;
	fma.rn.f32 	%f4, %f1, %f3, %f1;
	mul.f32 	%f5, %f4, 0f3F4C422A;
	mul.f32 	%f6, %f1, 0f3F000000;
	abs.f32 	%f7, %f5;
	mul.f32 	%f8, %f7, 0f4038AA3B;
	ex2.approx.ftz.f32 	%f9, %f8;
	add.f32 	%f10, %f9, 0f3F800000;
	rcp.approx.ftz.f32 	%f11, %f10;
	fma.rn.f32 	%f12, %f11, 0fC0000000, 0f3F800000;
	setp.ge.f32 	%p2, %f7, 0f41102CB4;
	selp.f32 	%f13, 0f3F800000, %f12, %p2;
	copysign.f32 	%f14, %f5, %f13;
	mul.f32 	%f15, %f5, %f5;
	fma.rn.f32 	%f16, %f15, 0f3C80F082, 0fBD563CAE;
	fma.rn.f32 	%f17, %f16, %f15, 0f3E085941;
	fma.rn.f32 	%f18, %f17, %f15, 0fBEAAA9ED;
	fma.rn.f32 	%f19, %f18, %f15, 0f00000000;
	fma.rn.f32 	%f20, %f19, %f5, %f5;
	setp.ge.f32 	%p3, %f7, 0f3F19999A;
	selp.f32 	%f21, %f14, %f20, %p3;
	add.f32 	%f22, %f21, 0f3F800000;
	mul.f32 	%f23, %f6, %f22;
	add.s64 	%rd9, %rd5, %rd7;
	ld.global.nc.f32 	%f24, [%rd9];
	mul.f32 	%f25, %f24, %f23;
	add.s64 	%rd10, %rd6, %rd7;
	st.global.f32 	[%rd10], %f25;
$L__BB2_2:
	ret;

}
	// .globl	gelu_f16
.visible .entry gelu_f16(
	.param .u64 .ptr .align 1 gelu_f16_param_0,
	.param .u64 .ptr .align 1 gelu_f16_param_1,
	.param .u32 gelu_f16_param_2
)
{
	.reg .pred 	%p<4>;
	.reg .b16 	%rs<3>;
	.reg .b32 	%r<6>;
	.reg .b32 	%f<24>;
	.reg .b64 	%rd<8>;

	ld.param.u64 	%rd1, [gelu_f16_param_0];
	ld.param.u64 	%rd2, [gelu_f16_param_1];
	ld.param.u32 	%r2, [gelu_f16_param_2];
	mov.u32 	%r3, %ctaid.x;
	mov.u32 	%r4, %ntid.x;
	mov.u32 	%r5, %tid.x;
	mad.lo.s32 	%r1, %r3, %r4, %r5;
	setp.ge.s32 	%p1, %r1, %r2;
	@%p1 bra 	$L__BB3_2;
	cvta.to.global.u64 	%rd3, %rd2;
	cvta.to.global.u64 	%rd4, %rd1;
	mul.wide.s32 	%rd5, %r1, 2;
	add.s64 	%rd6, %rd3, %rd5;
	ld.global.nc.u16 	%rs1, [%rd6];
	// begin inline asm
	{  cvt.f32.f16 %f1, %rs1;}

	// end inline asm
	mul.f32 	%f3, %f1, 0f3D372713;
	mul.f32 	%f4, %f1, %f3;
	fma.rn.f32 	%f5, %f1, %f4, %f1;
	mul.f32 	%f6, %f5, 0f3F4C422A;
	mul.f32 	%f7, %f1, 0f3F000000;
	abs.f32 	%f8, %f6;
	mul.f32 	%f9, %f8, 0f4038AA3B;
	ex2.approx.ftz.f32 	%f10, %f9;
	add.f32 	%f11, %f10, 0f3F800000;
	rcp.approx.ftz.f32 	%f12, %f11;
	fma.rn.f32 	%f13, %f12, 0fC0000000, 0f3F800000;
	setp.ge.f32 	%p2, %f8, 0f41102CB4;
	selp.f32 	%f14, 0f3F800000, %f13, %p2;
	copysign.f32 	%f15, %f6, %f14;
	mul.f32 	%f16, %f6, %f6;
	fma.rn.f32 	%f17, %f16, 0f3C80F082, 0fBD563CAE;
	fma.rn.f32 	%f18, %f17, %f16, 0f3E085941;
	fma.rn.f32 	%f19, %f18, %f16, 0fBEAAA9ED;
	fma.rn.f32 	%f20, %f19, %f16, 0f00000000;
	fma.rn.f32 	%f21, %f20, %f6, %f6;
	setp.ge.f32 	%p3, %f8, 0f3F19999A;
	selp.f32 	%f22, %f15, %f21, %p3;
	add.f32 	%f23, %f22, 0f3F800000;
	mul.f32 	%f2, %f7, %f23;
	// begin inline asm
	{  cvt.rn.f16.f32 %rs2, %f2;}

	// end inline asm
	add.s64 	%rd7, %rd4, %rd5;
	st.global.u16 	[%rd7], %rs2;
$L__BB3_2:
	ret;

}
	// .globl	gelu_inplace_f16
.visible .entry gelu_inplace_f16(
	.param .u64 .ptr .align 1 gelu_inplace_f16_param_0,
	.param .u32 gelu_inplace_f16_param_1
)
{
	.reg .pred 	%p<4>;
	.reg .b16 	%rs<3>;
	.reg .b32 	%r<6>;
	.reg .b32 	%f<24>;
	.reg .b64 	%rd<5>;

	ld.param.u64 	%rd1, [gelu_inplace_f16_param_0];
	ld.param.u32 	%r2, [gelu_inplace_f16_param_1];
	mov.u32 	%r3, %ctaid.x;
	mov.u32 	%r4, %ntid.x;
	mov.u32 	%r5, %tid.x;
	mad.lo.s32 	%r1, %r3, %r4, %r5;
	setp.ge.s32 	%p1, %r1, %r2;
	@%p1 bra 	$L__BB4_2;
	cvta.to.global.u64 	%rd2, %rd1;
	mul.wide.s32 	%rd3, %r1, 2;
	add.s64 	%rd4, %rd2, %rd3;
	ld.global.u16 	%rs1, [%rd4];
	// begin inline asm
	{  cvt.f32.f16 %f1, %rs1;}

	// end inline asm
	mul.f32 	%f3, %f1, 0f3D372713;
	mul.f32 	%f4, %f1, %f3;
	fma.rn.f32 	%f5, %f1, %f4, %f1;
	mul.f32 	%f6, %f5, 0f3F4C422A;
	mul.f32 	%f7, %f1, 0f3F000000;
	abs.f32 	%f8, %f6;
	mul.f32 	%f9, %f8, 0f4038AA3B;
	ex2.approx.ftz.f32 	%f10, %f9;
	add.f32 	%f11, %f10, 0f3F800000;
	rcp.approx.ftz.f32 	%f12, %f11;
	fma.rn.f32 	%f13, %f12, 0fC0000000, 0f3F800000;
	setp.ge.f32 	%p2, %f8, 0f41102CB4;
	selp.f32 	%f14, 0f3F800000, %f13, %p2;
	copysign.f32 	%f15, %f6, %f14;
	mul.f32 	%f16, %f6, %f6;
	fma.rn.f32 	%f17, %f16, 0f3C80F082, 0fBD563CAE;
	fma.rn.f32 	%f18, %f17, %f16, 0f3E085941;
	fma.rn.f32 	%f19, %f18, %f16, 0fBEAAA9ED;
	fma.rn.f32 	%f20, %f19, %f16, 0f00000000;
	fma.rn.f32 	%f21, %f20, %f6, %f6;
	setp.ge.f32 	%p3, %f8, 0f3F19999A;
	selp.f32 	%f22, %f15, %f21, %p3;
	add.f32 	%f23, %f22, 0f3F800000;
	mul.f32 	%f2, %f7, %f23;
	// begin inline asm
	{  cvt.rn.f16.f32 %rs2, %f2;}

	// end inline asm
	st.global.u16 	[%rd4], %rs2;
$L__BB4_2:
	ret;

}
	// .globl	gelu_mul_f16
.visible .entry gelu_mul_f16(
	.param .u64 .ptr .align 1 gelu_mul_f16_param_0,
	.param .u64 .ptr .align 1 gelu_mul_f16_param_1,
	.param .u64 .ptr .align 1 gelu_mul_f16_param_2,
	.param .u32 gelu_mul_f16_param_3
)
{
	.reg .pred 	%p<4>;
	.reg .b16 	%rs<4>;
	.reg .b32 	%r<6>;
	.reg .b32 	%f<26>;
	.reg .b64 	%rd<11>;

	ld.param.u64 	%rd1, [gelu_mul_f16_param_0];
	ld.param.u64 	%rd2, [gelu_mul_f16_param_1];
	ld.param.u64 	%rd3, [gelu_mul_f16_param_2];
	ld.param.u32 	%r2, [gelu_mul_f16_param_3];
	mov.u32 	%r3, %ctaid.x;
	mov.u32 	%r4, %ntid.x;
	mov.u32 	%r5, %tid.x;
	mad.lo.s32 	%r1, %r3, %r4, %r5;
	setp.ge.s32 	%p1, %r1, %r2;
	@%p1 bra 	$L__BB5_2;
	cvta.to.global.u64 	%rd4, %rd2;
	cvta.to.global.u64 	%rd5, %rd3;
	cvta.to.global.u64 	%rd6, %rd1;
	mul.wide.s32 	%rd7, %r1, 2;
	add.s64 	%rd8, %rd4, %rd7;
	ld.global.nc.u16 	%rs1, [%rd8];
	// begin inline asm
	{  cvt.f32.f16 %f1, %rs1;}

	// end inline asm
	mul.f32 	%f4, %f1, 0f3D372713;
	mul.f32 	%f5, %f1, %f4;
	fma.rn.f32 	%f6, %f1, %f5, %f1;
	mul.f32 	%f7, %f6, 0f3F4C422A;
	mul.f32 	%f8, %f1, 0f3F000000;
	abs.f32 	%f9, %f7;
	mul.f32 	%f10, %f9, 0f4038AA3B;
	ex2.approx.ftz.f32 	%f11, %f10;
	add.f32 	%f12, %f11, 0f3F800000;
	rcp.approx.ftz.f32 	%f13, %f12;
	fma.rn.f32 	%f14, %f13, 0fC0000000, 0f3F800000;
	setp.ge.f32 	%p2, %f9, 0f41102CB4;
	selp.f32 	%f15, 0f3F800000, %f14, %p2;
	copysign.f32 	%f16, %f7, %f15;
	mul.f32 	%f17, %f7, %f7;
	fma.rn.f32 	%f18, %f17, 0f3C80F082, 0fBD563CAE;
	fma.rn.f32 	%f19, %f18, %f17, 0f3E085941;
	fma.rn.f32 	%f20, %f19, %f17, 0fBEAAA9ED;
	fma.rn.f32 	%f21, %f20, %f17, 0f00000000;
	fma.rn.f32 	%f22, %f21, %f7, %f7;
	setp.ge.f32 	%p3, %f9, 0f3F19999A;
	selp.f32 	%f23, %f16, %f22, %p3;
	add.f32 	%f24, %f23, 0f3F800000;
	mul.f32 	%f25, %f8, %f24;
	add.s64 	%rd9, %rd5, %rd7;
	ld.global.nc.u16 	%rs2, [%rd9];
	// begin inline asm
	{  cvt.f32.f16 %f2, %rs2;}

	// end inline asm
	mul.f32 	%f3, %f2, %f25;
	// begin inline asm
	{  cvt.rn.f16.f32 %rs3, %f3;}

	// end inline asm
	add.s64 	%rd10, %rd6, %rd7;
	st.global.u16 	[%rd10], %rs3;
$L__BB5_2:
	ret;

}
	// .globl	gelu_bf16
.visible .entry gelu_bf16(
	.param .u64 .ptr .align 1 gelu_bf16_param_0,
	.param .u64 .ptr .align 1 gelu_bf16_param_1,
	.param .u32 gelu_bf16_param_2
)
{
	.reg .pred 	%p<4>;
	.reg .b16 	%rs<3>;
	.reg .b32 	%r<6>;
	.reg .b32 	%f<24>;
	.reg .b64 	%rd<8>;

	ld.param.u64 	%rd1, [gelu_bf16_param_0];
	ld.param.u64 	%rd2, [gelu_bf16_param_1];
	ld.param.u32 	%r2, [gelu_bf16_param_2];
	mov.u32 	%r3, %ctaid.x;
	mov.u32 	%r4, %ntid.x;
	mov.u32 	%r5, %tid.x;
	mad.lo.s32 	%r1, %r3, %r4, %r5;
	setp.ge.s32 	%p1, %r1, %r2;
	@%p1 bra 	$L__BB6_2;
	cvta.to.global.u64 	%rd3, %rd2;
	cvta.to.global.u64 	%rd4, %rd1;
	mul.wide.s32 	%rd5, %r1, 2;
	add.s64 	%rd6, %rd3, %rd5;
	ld.global.nc.u16 	%rs1, [%rd6];
	// begin inline asm
	{ cvt.f32.bf16 %f1, %rs1;}

	// end inline asm
	mul.f32 	%f3, %f1, 0f3D372713;
	mul.f32 	%f4, %f1, %f3;
	fma.rn.f32 	%f5, %f1, %f4, %f1;
	mul.f32 	%f6, %f5, 0f3F4C422A;
	mul.f32 	%f7, %f1, 0f3F000000;
	abs.f32 	%f8, %f6;
	mul.f32 	%f9, %f8, 0f4038AA3B;
	ex2.approx.ftz.f32 	%f10, %f9;
	add.f32 	%f11, %f10, 0f3F800000;
	rcp.approx.ftz.f32 	%f12, %f11;
	fma.rn.f32 	%f13, %f12, 0fC0000000, 0f3F800000;
	setp.ge.f32 	%p2, %f8, 0f41102CB4;
	selp.f32 	%f14, 0f3F800000, %f13, %p2;
	copysign.f32 	%f15, %f6, %f14;
	mul.f32 	%f16, %f6, %f6;
	fma.rn.f32 	%f17, %f16, 0f3C80F082, 0fBD563CAE;
	fma.rn.f32 	%f18, %f17, %f16, 0f3E085941;
	fma.rn.f32 	%f19, %f18, %f16, 0fBEAAA9ED;
	fma.rn.f32 	%f20, %f19, %f16, 0f00000000;
	fma.rn.f32 	%f21, %f20, %f6, %f6;
	setp.ge.f32 	%p3, %f8, 0f3F19999A;
	selp.f32 	%f22, %f15, %f21, %p3;
	add.f32 	%f23, %f22, 0f3F800000;
	mul.f32 	%f2, %f7, %f23;
	// begin inline asm
	{  cvt.rn.bf16.f32 %rs2, %f2;}

	// end inline asm
	add.s64 	%rd7, %rd4, %rd5;
	st.global.u16 	[%rd7], %rs2;
$L__BB6_2:
	ret;

}
	// .globl	gelu_inplace_bf16
.visible .entry gelu_inplace_bf16(
	.param .u64 .ptr .align 1 gelu_inplace_bf16_param_0,
	.param .u32 gelu_inplace_bf16_param_1
)
{
	.reg .pred 	%p<4>;
	.reg .b16 	%rs<3>;
	.reg .b32 	%r<6>;
	.reg .b32 	%f<24>;
	.reg .b64 	%rd<5>;

	ld.param.u64 	%rd1, [gelu_inplace_bf16_param_0];
	ld.param.u32 	%r2, [gelu_inplace_bf16_param_1];
	mov.u32 	%r3, %ctaid.x;
	mov.u32 	%r4, %ntid.x;
	mov.u32 	%r5, %tid.x;
	mad.lo.s32 	%r1, %r3, %r4, %r5;
	setp.ge.s32 	%p1, %r1, %r2;
	@%p1 bra 	$L__BB7_2;
	cvta.to.global.u64 	%rd2, %rd1;
	mul.wide.s32 	%rd3, %r1, 2;
	add.s64 	%rd4, %rd2, %rd3;
	ld.global.u16 	%rs1, [%rd4];
	// begin inline asm
	{ cvt.f32.bf16 %f1, %rs1;}

	// end inline asm
	mul.f32 	%f3, %f1, 0f3D372713;
	mul.f32 	%f4, %f1, %f3;
	fma.rn.f32 	%f5, %f1, %f4, %f1;
	mul.f32 	%f6, %f5, 0f3F4C422A;
	mul.f32 	%f7, %f1, 0f3F000000;
	abs.f32 	%f8, %f6;
	mul.f32 	%f9, %f8, 0f4038AA3B;
	ex2.approx.ftz.f32 	%f10, %f9;
	add.f32 	%f11, %f10, 0f3F800000;
	rcp.approx.ftz.f32 	%f12, %f11;
	fma.rn.f32 	%f13, %f12, 0fC0000000, 0f3F800000;
	setp.ge.f32 	%p2, %f8, 0f41102CB4;
	selp.f32 	%f14, 0f3F800000, %f13, %p2;
	copysign.f32 	%f15, %f6, %f14;
	mul.f32 	%f16, %f6, %f6;
	fma.rn.f32 	%f17, %f16, 0f3C80F082, 0fBD563CAE;
	fma.rn.f32 	%f18, %f17, %f16, 0f3E085941;
	fma.rn.f32 	%f19, %f18, %f16, 0fBEAAA9ED;
	fma.rn.f32 	%f20, %f19, %f16, 0f00000000;
	fma.rn.f32 	%f21, %f20, %f6, %f6;
	setp.ge.f32 	%p3, %f8, 0f3F19999A;
	selp.f32 	%f22, %f15, %f21, %p3;
	add.f32 	%f23, %f22, 0f3F800000;
	mul.f32 	%f2, %f7, %f23;
	// begin inline asm
	{  cvt.rn.bf16.f32 %rs2, %f2;}

	// end inline asm
	st.global.u16 	[%rd4], %rs2;
$L__BB7_2:
	ret;

}
	// .globl	gelu_mul_bf16
.visible .entry gelu_mul_bf16(
	.param .u64 .ptr .align 1 gelu_mul_bf16_param_0,
	.param .u64 .ptr .align 1 gelu_mul_bf16_param_1,
	.param .u64 .ptr .align 1 gelu_mul_bf16_param_2,
	.param .u32 gelu_mul_bf16_param_3
)
{
	.reg .pred 	%p<4>;
	.reg .b16 	%rs<4>;
	.reg .b32 	%r<6>;
	.reg .b32 	%f<26>;
	.reg .b64 	%rd<11>;

	ld.param.u64 	%rd1, [gelu_mul_bf16_param_0];
	ld.param.u64 	%rd2, [gelu_mul_bf16_param_1];
	ld.param.u64 	%rd3, [gelu_mul_bf16_param_2];
	ld.param.u32 	%r2, [gelu_mul_bf16_param_3];
	mov.u32 	%r3, %ctaid.x;
	mov.u32 	%r4, %ntid.x;
	mov.u32 	%r5, %tid.x;
	mad.lo.s32 	%r1, %r3, %r4, %r5;
	setp.ge.s32 	%p1, %r1, %r2;
	@%p1 bra 	$L__BB8_2;
	cvta.to.global.u64 	%rd4, %rd2;
	cvta.to.global.u64 	%rd5, %rd3;
	cvta.to.global.u64 	%rd6, %rd1;
	mul.wide.s32 	%rd7, %r1, 2;
	add.s64 	%rd8, %rd4, %rd7;
	ld.global.nc.u16 	%rs1, [%rd8];
	// begin inline asm
	{ cvt.f32.bf16 %f1, %rs1;}

	// end inline asm
	mul.f32 	%f4, %f1, 0f3D372713;
	mul.f32 	%f5, %f1, %f4;
	fma.rn.f32 	%f6, %f1, %f5, %f1;
	mul.f32 	%f7, %f6, 0f3F4C422A;
	mul.f32 	%f8, %f1, 0f3F000000;
	abs.f32 	%f9, %f7;
	mul.f32 	%f10, %f9, 0f4038AA3B;
	ex2.approx.ftz.f32 	%f11, %f10;
	add.f32 	%f12, %f11, 0f3F800000;
	rcp.approx.ftz.f32 	%f13, %f12;
	fma.rn.f32 	%f14, %f13, 0fC0000000, 0f3F800000;
	setp.ge.f32 	%p2, %f9, 0f41102CB4;
	selp.f32 	%f15, 0f3F800000, %f14, %p2;
	copysign.f32 	%f16, %f7, %f15;
	mul.f32 	%f17, %f7, %f7;
	fma.rn.f32 	%f18, %f17, 0f3C80F082, 0fBD563CAE;
	fma.rn.f32 	%f19, %f18, %f17, 0f3E085941;
	fma.rn.f32 	%f20, %f19, %f17, 0fBEAAA9ED;
	fma.rn.f32 	%f21, %f20, %f17, 0f00000000;
	fma.rn.f32 	%f22, %f21, %f7, %f7;
	setp.ge.f32 	%p3, %f9, 0f3F19999A;
	selp.f32 	%f23, %f16, %f22, %p3;
	add.f32 	%f24, %f23, 0f3F800000;
	mul.f32 	%f25, %f8, %f24;
	add.s64 	%rd9, %rd5, %rd7;
	ld.global.nc.u16 	%rs2, [%rd9];
	// begin inline asm
	{ cvt.f32.bf16 %f2, %rs2;}

	// end inline asm
	mul.f32 	%f3, %f2, %f25;
	// begin inline asm
	{  cvt.rn.bf16.f32 %rs3, %f3;}

	// end inline asm
	add.s64 	%rd10, %rd6, %rd7;
	st.global.u16 	[%rd10], %rs3;
$L__BB8_2:
	ret;

}


// ===== COMPILED SASS (sm_100) =====

	.target	sm_100

	.elftype	@"ET_EXEC"


//--------------------- .note.nv.tkinfo           --------------------------
	.section	.note.nv.tkinfo,"",@"SHT_NOTE"
	.sectionflags	@"SHF_NOTE_NV_TKINFO"
	.tkinfo
        /*0018*/ 	.word	0x00000002
        /*0030*/ 	.string	""
        /*0030*/ 	.string	"ptxas"
        /*0030*/ 	.string	"Cuda compilation tools, release 13.0, V13.0.88"
        /*0030*/ 	.string	"Build cuda_13.0.r13.0/compiler.36424714_0"
        /*0030*/ 	.string	"-arch sm_100 -m 64 "



//--------------------- .note.nv.cuinfo           --------------------------
	.section	.note.nv.cuinfo,"",@"SHT_NOTE"
	.sectionflags	@"SHF_NOTE_NV_CUINFO"
        /*0018*/ 	.short	0x0002
        /*001a*/ 	.short	0x0064
        /*001c*/ 	.short	0x0082
	.zero		2


//--------------------- .nv.info                  --------------------------
	.section	.nv.info,"",@"SHT_CUDA_INFO"
	.align	4


	//----- nvinfo : EIATTR_REGCOUNT
	.align		4
        /*0000*/ 	.byte	0x04, 0x2f
        /*0002*/ 	.short	(.L_1 - .L_0)
	.align		4
.L_0:
        /*0004*/ 	.word	index@(gelu_f32)
        /*0008*/ 	.word	0x0000000e


	//----- nvinfo : EIATTR_FRAME_SIZE
	.align		4
.L_1:
        /*000c*/ 	.byte	0x04, 0x11
        /*000e*/ 	.short	(.L_3 - .L_2)
	.align		4
.L_2:
        /*0010*/ 	.word	index@(gelu_f32)
        /*0014*/ 	.word	0x00000000


	//----- nvinfo : EIATTR_REGCOUNT
	.align		4
.L_3:
        /*0018*/ 	.byte	0x04, 0x2f
        /*001a*/ 	.short	(.L_5 - .L_4)
	.align		4
.L_4:
        /*001c*/ 	.word	index@(gelu_inplace_f32)
        /*0020*/ 	.word	0x0000000d


	//----- nvinfo : EIATTR_FRAME_SIZE
	.align		4
.L_5:
        /*0024*/ 	.byte	0x04, 0x11
        /*0026*/ 	.short	(.L_7 - .L_6)
	.align		4
.L_6:
        /*0028*/ 	.word	index@(gelu_inplace_f32)
        /*002c*/ 	.word	0x00000000


	//----- nvinfo : EIATTR_REGCOUNT
	.align		4
.L_7:
        /*0030*/ 	.byte	0x04, 0x2f
        /*0032*/ 	.short	(.L_9 - .L_8)
	.align		4
.L_8:
        /*0034*/ 	.word	index@(gelu_mul_f32)
        /*0038*/ 	.word	0x00000010


	//----- nvinfo : EIATTR_FRAME_SIZE
	.align		4
.L_9:
        /*003c*/ 	.byte	0x04, 0x11
        /*003e*/ 	.short	(.L_11 - .L_10)
	.align		4
.L_10:
        /*0040*/ 	.word	index@(gelu_mul_f32)
        /*0044*/ 	.word	0x00000000


	//----- nvinfo : EIATTR_REGCOUNT
	.align		4
.L_11:
        /*0048*/ 	.byte	0x04, 0x2f
        /*004a*/ 	.short	(.L_13 - .L_12)
	.align		4
.L_12:
        /*004c*/ 	.word	index@(gelu_f16)
        /*0050*/ 	.word	0x0000000d


	//----- nvinfo : EIATTR_FRAME_SIZE
	.align		4
.L_13:
        /*0054*/ 	.byte	0x04, 0x11
        /*0056*/ 	.short	(.L_15 - .L_14)
	.align		4
.L_14:
        /*0058*/ 	.word	index@(gelu_f16)
        /*005c*/ 	.word	0x00000000


	//----- nvinfo : EIATTR_REGCOUNT
	.align		4
.L_15:
        /*0060*/ 	.byte	0x04, 0x2f
        /*0062*/ 	.short	(.L_17 - .L_16)
	.align		4
.L_16:
        /*0064*/ 	.word	index@(gelu_inplace_f16)
        /*0068*/ 	.word	0x0000000d


	//----- nvinfo : EIATTR_FRAME_SIZE
	.align		4
.L_17:
        /*006c*/ 	.byte	0x04, 0x11
        /*006e*/ 	.short	(.L_19 - .L_18)
	.align		4
.L_18:
        /*0070*/ 	.word	index@(gelu_inplace_f16)
        /*0074*/ 	.word	0x00000000


	//----- nvinfo : EIATTR_REGCOUNT
	.align		4
.L_19:
        /*0078*/ 	.byte	0x04, 0x2f
        /*007a*/ 	.short	(.L_21 - .L_20)
	.align		4
.L_20:
        /*007c*/ 	.word	index@(gelu_mul_f16)
        /*0080*/ 	.word	0x0000000d


	//----- nvinfo : EIATTR_FRAME_SIZE
	.align		4
.L_21:
        /*0084*/ 	.byte	0x04, 0x11
        /*0086*/ 	.short	(.L_23 - .L_22)
	.align		4
.L_22:
        /*0088*/ 	.word	index@(gelu_mul_f16)
        /*008c*/ 	.word	0x00000000


	//----- nvinfo : EIATTR_REGCOUNT
	.align		4
.L_23:
        /*0090*/ 	.byte	0x04, 0x2f
        /*0092*/ 	.short	(.L_25 - .L_24)
	.align		4
.L_24:
        /*0094*/ 	.word	index@(gelu_bf16)
        /*0098*/ 	.word	0x0000000d


	//----- nvinfo : EIATTR_FRAME_SIZE
	.align		4
.L_25:
        /*009c*/ 	.byte	0x04, 0x11
        /*009e*/ 	.short	(.L_27 - .L_26)
	.align		4
.L_26:
        /*00a0*/ 	.word	index@(gelu_bf16)
        /*00a4*/ 	.word	0x00000000


	//----- nvinfo : EIATTR_REGCOUNT
	.align		4
.L_27:
        /*00a8*/ 	.byte	0x04, 0x2f
        /*00aa*/ 	.short	(.L_29 - .L_28)
	.align		4
.L_28:
        /*00ac*/ 	.word	index@(gelu_inplace_bf16)
        /*00b0*/ 	.word	0x0000000d


	//----- nvinfo : EIATTR_FRAME_SIZE
	.align		4
.L_29:
        /*00b4*/ 	.byte	0x04, 0x11
        /*00b6*/ 	.short	(.L_31 - .L_30)
	.align		4
.L_30:
        /*00b8*/ 	.word	index@(gelu_inplace_bf16)
        /*00bc*/ 	.word	0x00000000


	//----- nvinfo : EIATTR_REGCOUNT
	.align		4
.L_31:
        /*00c0*/ 	.byte	0x04, 0x2f
        /*00c2*/ 	.short	(.L_33 - .L_32)
	.align		4
.L_32:
        /*00c4*/ 	.word	index@(gelu_mul_bf16)
        /*00c8*/ 	.word	0x0000000d


	//----- nvinfo : EIATTR_FRAME_SIZE
	.align		4
.L_33:
        /*00cc*/ 	.byte	0x04, 0x11
        /*00ce*/ 	.short	(.L_35 - .L_34)
	.align		4
.L_34:
        /*00d0*/ 	.word	index@(gelu_mul_bf16)
        /*00d4*/ 	.word	0x00000000


	//----- nvinfo : EIATTR_MIN_STACK_SIZE
	.align		4
.L_35:
        /*00d8*/ 	.byte	0x04, 0x12
        /*00da*/ 	.short	(.L_37 - .L_36)
	.align		4
.L_36:
        /*00dc*/ 	.word	index@(gelu_mul_bf16)
        /*00e0*/ 	.word	0x00000000


	//----- nvinfo : EIATTR_MIN_STACK_SIZE
	.align		4
.L_37:
        /*00e4*/ 	.byte	0x04, 0x12
        /*00e6*/ 	.short	(.L_39 - .L_38)
	.align		4
.L_38:
        /*00e8*/ 	.word	index@(gelu_inplace_bf16)
        /*00ec*/ 	.word	0x00000000


	//----- nvinfo : EIATTR_MIN_STACK_SIZE
	.align		4
.L_39:
        /*00f0*/ 	.byte	0x04, 0x12
        /*00f2*/ 	.short	(.L_41 - .L_40)
	.align		4
.L_40:
        /*00f4*/ 	.word	index@(gelu_bf16)
        /*00f8*/ 	.word	0x00000000


	//----- nvinfo : EIATTR_MIN_STACK_SIZE
	.align		4
.L_41:
        /*00fc*/ 	.byte	0x04, 0x12
        /*00fe*/ 	.short	(.L_43 - .L_42)
	.align		4
.L_42:
        /*0100*/ 	.word	index@(gelu_mul_f16)
        /*0104*/ 	.word	0x00000000


	//----- nvinfo : EIATTR_MIN_STACK_SIZE
	.align		4
.L_43:
        /*0108*/ 	.byte	0x04, 0x12
        /*010a*/ 	.short	(.L_45 - .L_44)
	.align		4
.L_44:
        /*010c*/ 	.word	index@(gelu_inplace_f16)
        /*0110*/ 	.word	0x00000000


	//----- nvinfo : EIATTR_MIN_STACK_SIZE
	.align		4
.L_45:
        /*0114*/ 	.byte	0x04, 0x12
        /*0116*/ 	.short	(.L_47 - .L_46)
	.align		4
.L_46:
        /*0118*/ 	.word	index@(gelu_f16)
        /*011c*/ 	.word	0x00000000


	//----- nvinfo : EIATTR_MIN_STACK_SIZE
	.align		4
.L_47:
        /*0120*/ 	.byte	0x04, 0x12
        /*0122*/ 	.short	(.L_49 - .L_48)
	.align		4
.L_48:
        /*0124*/ 	.word	index@(gelu_mul_f32)
        /*0128*/ 	.word	0x00000000


	//----- nvinfo : EIATTR_MIN_STACK_SIZE
	.align		4
.L_49:
        /*012c*/ 	.byte	0x04, 0x12
        /*012e*/ 	.short	(.L_51 - .L_50)
	.align		4
.L_50:
        /*0130*/ 	.word	index@(gelu_inplace_f32)
        /*0134*/ 	.word	0x00000000


	//----- nvinfo : EIATTR_MIN_STACK_SIZE
	.align		4
.L_51:
        /*0138*/ 	.byte	0x04, 0x12
        /*013a*/ 	.short	(.L_53 - .L_52)
	.align		4
.L_52:
        /*013c*/ 	.word	index@(gelu_f32)
        /*0140*/ 	.word	0x00000000
.L_53:


//--------------------- .nv.compat                --------------------------
	.section	.nv.compat,"",@"SHT_CUDA_COMPAT_INFO"
	.align	4
        /*0000*/ 	.byte	0x02, 0x09, 0x00, 0x00, 0x02, 0x02, 0x01, 0x00, 0x02, 0x05, 0x05, 0x00, 0x03, 0x07, 0x01, 0x01
        /*0010*/ 	.byte	0x02, 0x03, 0x00, 0x00, 0x02, 0x06, 0x01, 0x00, 0x04, 0x0b, 0x08, 0x00, 0x01, 0x00, 0x00, 0x00
        /*0020*/ 	.byte	0x00, 0x00, 0x00, 0x00


//--------------------- .nv.info.gelu_mul_bf16    --------------------------
	.section	.nv.info.gelu_mul_bf16,"",@"SHT_CUDA_INFO"
	.sectionflags	@""
	.align	4


	//----- nvinfo : EIATTR_CUDA_API_VERSION
	.align		4
        /*0000*/ 	.byte	0x04, 0x37
        /*0002*/ 	.short	(.L_55 - .L_54)
.L_54:
        /*0004*/ 	.word	0x00000082


	//----- nvinfo : EIATTR_KPARAM_INFO
	.align		4
.L_55:
        /*0008*/ 	.byte	0x04, 0x17
        /*000a*/ 	.short	(.L_57 - .L_56)
.L_56:
        /*000c*/ 	.word	0x00000000
        /*0010*/ 	.short	0x0003
        /*0012*/ 	.short	0x0018
        /*0014*/ 	.byte	0x00, 0xf0, 0x11, 0x00


	//----- nvinfo : EIATTR_KPARAM_INFO
	.align		4
.L_57:
        /*0018*/ 	.byte	0x04, 0x17
        /*001a*/ 	.short	(.L_59 - .L_58)
.L_58:
        /*001c*/ 	.word	0x00000000
        /*0020*/ 	.short	0x0002
        /*0022*/ 	.short	0x0010
        /*0024*/ 	.byte	0x00, 0xf5, 0x21, 0x00


	//----- nvinfo : EIATTR_KPARAM_INFO
	.align		4
.L_59:
        /*0028*/ 	.byte	0x04, 0x17
        /*002a*/ 	.short	(.L_61 - .L_60)
.L_60:
        /*002c*/ 	.word	0x00000000
        /*0030*/ 	.short	0x0001
        /*0032*/ 	.short	0x0008
        /*0034*/ 	.byte	0x00, 0xf5, 0x21, 0x00


	//----- nvinfo : EIATTR_KPARAM_INFO
	.align		4
.L_61:
        /*0038*/ 	.byte	0x04, 0x17
        /*003a*/ 	.short	(.L_63 - .L_62)
.L_62:
        /*003c*/ 	.word	0x00000000
        /*0040*/ 	.short	0x0000
        /*0042*/ 	.short	0x0000
        /*0044*/ 	.byte	0x00, 0xf5, 0x21, 0x00


	//----- nvinfo : EIATTR_SPARSE_MMA_MASK
	.align		4
.L_63:
        /*0048*/ 	.byte	0x03, 0x50
        /*004a*/ 	.short	0x0000


	//----- nvinfo : EIATTR_MAXREG_COUNT
	.align		4
        /*004c*/ 	.byte	0x03, 0x1b
        /*004e*/ 	.short	0x00ff


	//----- nvinfo : EIATTR_MERCURY_ISA_VERSION
	.align		4
        /*0050*/ 	.byte	0x03, 0x5f
        /*0052*/ 	.short	0x0101


	//----- nvinfo : EIATTR_VRC_CTA_INIT_COUNT
	.align		4
        /*0054*/ 	.byte	0x02, 0x4a
	.zero		1
	.zero		1


	//----- nvinfo : EIATTR_EXIT_INSTR_OFFSETS
	.align		4
        /*0058*/ 	.byte	0x04, 0x1c
        /*005a*/ 	.short	(.L_65 - .L_64)


	//   ....[0]....
.L_64:
        /*005c*/ 	.word	0x00000070


	//   ....[1]....
        /*0060*/ 	.word	0x000002e0


	//----- nvinfo : EIATTR_CBANK_PARAM_SIZE
	.align		4
.L_65:
        /*0064*/ 	.byte	0x03, 0x19
        /*0066*/ 	.short	0x001c


	//----- nvinfo : EIATTR_PARAM_CBANK
	.align		4
        /*0068*/ 	.byte	0x04, 0x0a
        /*006a*/ 	.short	(.L_67 - .L_66)
	.align		4
.L_66:
        /*006c*/ 	.word	index@(.nv.constant0.gelu_mul_bf16)
        /*0070*/ 	.short	0x0380
        /*0072*/ 	.short	0x001c


	//----- nvinfo : EIATTR_SW_WAR
	.align		4
.L_67:
        /*0074*/ 	.byte	0x04, 0x36
        /*0076*/ 	.short	(.L_69 - .L_68)
.L_68:
        /*0078*/ 	.word	0x00000008
.L_69:


//--------------------- .nv.info.gelu_inplace_bf16 --------------------------
	.section	.nv.info.gelu_inplace_bf16,"",@"SHT_CUDA_INFO"
	.sectionflags	@""
	.align	4


	//----- nvinfo : EIATTR_CUDA_API_VERSION
	.align		4
        /*0000*/ 	.byte	0x04, 0x37
        /*0002*/ 	.short	(.L_71 - .L_70)
.L_70:
        /*0004*/ 	.word	0x00000082


	//----- nvinfo : EIATTR_KPARAM_INFO
	.align		4
.L_71:
        /*0008*/ 	.byte	0x04, 0x17
        /*000a*/ 	.short	(.L_73 - .L_72)
.L_72:
        /*000c*/ 	.word	0x00000000
        /*0010*/ 	.short	0x0001
        /*0012*/ 	.short	0x0008
        /*0014*/ 	.byte	0x00, 0xf0, 0x11, 0x00


	//----- nvinfo : EIATTR_KPARAM_INFO
	.align		4
.L_73:
        /*0018*/ 	.byte	0x04, 0x17
        /*001a*/ 	.short	(.L_75 - .L_74)
.L_74:
        /*001c*/ 	.word	0x00000000
        /*0020*/ 	.short	0x0000
        /*0022*/ 	.short	0x0000
        /*0024*/ 	.byte	0x00, 0xf5, 0x21, 0x00


	//----- nvinfo : EIATTR_SPARSE_MMA_MASK
	.align		4
.L_75:
        /*0028*/ 	.byte	0x03, 0x50
        /*002a*/ 	.short	0x0000


	//----- nvinfo : EIATTR_MAXREG_COUNT
	.align		4
        /*002c*/ 	.byte	0x03, 0x1b
        /*002e*/ 	.short	0x00ff


	//----- nvinfo : EIATTR_MERCURY_ISA_VERSION
	.align		4
        /*0030*/ 	.byte	0x03, 0x5f
        /*0032*/ 	.short	0x0101


	//----- nvinfo : EIATTR_VRC_CTA_INIT_COUNT
	.align		4
        /*0034*/ 	.byte	0x02, 0x4a
	.zero		1
	.zero		1


	//----- nvinfo : EIATTR_EXIT_INSTR_OFFSETS
	.align		4
        /*0038*/ 	.byte	0x04, 0x1c
        /*003a*/ 	.short	(.L_77 - .L_76)


	//   ....[0]....
.L_76:
        /*003c*/ 	.word	0x00000070


	//   ....[1]....
        /*0040*/ 	.word	0x00000270


	//----- nvinfo : EIATTR_CBANK_PARAM_SIZE
	.align		4
.L_77:
        /*0044*/ 	.byte	0x03, 0x19
        /*0046*/ 	.short	0x000c


	//----- nvinfo : EIATTR_PARAM_CBANK
	.align		4
        /*0048*/ 	.byte	0x04, 0x0a
        /*004a*/ 	.short	(.L_79 - .L_78)
	.align		4
.L_78:
        /*004c*/ 	.word	index@(.nv.constant0.gelu_inplace_bf16)
        /*0050*/ 	.short	0x0380
        /*0052*/ 	.short	0x000c


	//----- nvinfo : EIATTR_SW_WAR
	.align		4
.L_79:
        /*0054*/ 	.byte	0x04, 0x36
        /*0056*/ 	.short	(.L_81 - .L_80)
.L_80:
        /*0058*/ 	.word	0x00000008
.L_81:


//--------------------- .nv.info.gelu_bf16        --------------------------
	.section	.nv.info.gelu_bf16,"",@"SHT_CUDA_INFO"
	.sectionflags	@""
	.align	4


	//----- nvinfo : EIATTR_CUDA_API_VERSION
	.align		4
        /*0000*/ 	.byte	0x04, 0x37
        /*0002*/ 	.short	(.L_83 - .L_82)
.L_82:
        /*0004*/ 	.word	0x00000082


	//----- nvinfo : EIATTR_KPARAM_INFO
	.align		4
.L_83:
        /*0008*/ 	.byte	0x04, 0x17
        /*000a*/ 	.short	(.L_85 - .L_84)
.L_84:
        /*000c*/ 	.word	0x00000000
        /*0010*/ 	.short	0x0002
        /*0012*/ 	.short	0x0010
        /*0014*/ 	.byte	0x00, 0xf0, 0x11, 0x00


	//----- nvinfo : EIATTR_KPARAM_INFO
	.align		4
.L_85:
        /*0018*/ 	.byte	0x04, 0x17
        /*001a*/ 	.short	(.L_87 - .L_86)
.L_86:
        /*001c*/ 	.word	0x00000000
        /*0020*/ 	.short	0x0001
        /*0022*/ 	.short	0x0008
        /*0024*/ 	.byte	0x00, 0xf5, 0x21, 0x00


	//----- nvinfo : EIATTR_KPARAM_INFO
	.align		4
.L_87:
        /*0028*/ 	.byte	0x04, 0x17
        /*002a*/ 	.short	(.L_89 - .L_88)
.L_88:
        /*002c*/ 	.word	0x00000000
        /*0030*/ 	.short	0x0000
        /*0032*/ 	.short	0x0000
        /*0034*/ 	.byte	0x00, 0xf5, 0x21, 0x00


	//----- nvinfo : EIATTR_SPARSE_MMA_MASK
	.align		4
.L_89:
        /*0038*/ 	.byte	0x03, 0x50
        /*003a*/ 	.short	0x0000


	//----- nvinfo : EIATTR_MAXREG_COUNT
	.align		4
        /*003c*/ 	.byte	0x03, 0x1b
        /*003e*/ 	.short	0x00ff


	//----- nvinfo : EIATTR_MERCURY_ISA_VERSION
	.align		4
        /*0040*/ 	.byte	0x03, 0x5f
        /*0042*/ 	.short	0x0101


	//----- nvinfo : EIATTR_VRC_CTA_INIT_COUNT
	.align		4
        /*0044*/ 	.byte	0x02, 0x4a
	.zero		1
	.zero		1


	//----- nvinfo : EIATTR_EXIT_INSTR_OFFSETS
	.align		4
        /*0048*/ 	.byte	0x04, 0x1c
        /*004a*/ 	.short	(.L_91 - .L_90)


	//   ....[0]....
.L_90:
        /*004c*/ 	.word	0x00000070


	//   ....[1]....
        /*0050*/ 	.word	0x00000290


	//----- nvinfo : EIATTR_CBANK_PARAM_SIZE
	.align		4
.L_91:
        /*0054*/ 	.byte	0x03, 0x19
        /*0056*/ 	.short	0x0014


	//----- nvinfo : EIATTR_PARAM_CBANK
	.align		4
        /*0058*/ 	.byte	0x04, 0x0a
        /*005a*/ 	.short	(.L_93 - .L_92)
	.align		4
.L_92:
        /*005c*/ 	.word	index@(.nv.constant0.gelu_bf16)
        /*0060*/ 	.short	0x0380
        /*0062*/ 	.short	0x0014


	//----- nvinfo : EIATTR_SW_WAR
	.align		4
.L_93:
        /*0064*/ 	.byte	0x04, 0x36
        /*0066*/ 	.short	(.L_95 - .L_94)
.L_94:
        /*0068*/ 	.word	0x00000008
.L_95:


//--------------------- .nv.info.gelu_mul_f16     --------------------------
	.section	.nv.info.gelu_mul_f16,"",@"SHT_CUDA_INFO"
	.sectionflags	@""
	.align	4


	//----- nvinfo : EIATTR_CUDA_API_VERSION
	.align		4
        /*0000*/ 	.byte	0x04, 0x37
        /*0002*/ 	.short	(.L_97 - .L_96)
.L_96:
        /*0004*/ 	.word	0x00000082


	//----- nvinfo : EIATTR_KPARAM_INFO
	.align		4
.L_97:
        /*0008*/ 	.byte	0x04, 0x17
        /*000a*/ 	.short	(.L_99 - .L_98)
.L_98:
        /*000c*/ 	.word	0x00000000
        /*0010*/ 	.short	0x0003
        /*0012*/ 	.short	0x0018
        /*0014*/ 	.byte	0x00, 0xf0, 0x11, 0x00


	//----- nvinfo : EIATTR_KPARAM_INFO
	.align		4
.L_99:
        /*0018*/ 	.byte	0x04, 0x17
        /*001a*/ 	.short	(.L_101 - .L_100)
.L_100:
        /*001c*/ 	.word	0x00000000
        /*0020*/ 	.short	0x0002
        /*0022*/ 	.short	0x0010
        /*0024*/ 	.byte	0x00, 0xf5, 0x21, 0x00


	//----- nvinfo : EIATTR_KPARAM_INFO
	.align		4
.L_101:
        /*0028*/ 	.byte	0x04, 0x17
        /*002a*/ 	.short	(.L_103 - .L_102)
.L_102:
        /*002c*/ 	.word	0x00000000
        /*0030*/ 	.short	0x0001
        /*0032*/ 	.short	0x0008
        /*0034*/ 	.byte	0x00, 0xf5, 0x21, 0x00


	//----- nvinfo : EIATTR_KPARAM_INFO
	.align		4
.L_103:
        /*0038*/ 	.byte	0x04, 0x17
        /*003a*/ 	.short	(.L_105 - .L_104)
.L_104:
        /*003c*/ 	.word	0x00000000
        /*0040*/ 	.short	0x0000
        /*0042*/ 	.short	0x0000
        /*0044*/ 	.byte	0x00, 0xf5, 0x21, 0x00


	//----- nvinfo : EIATTR_SPARSE_MMA_MASK
	.align		4
.L_105:
        /*0048*/ 	.byte	0x03, 0x50
        /*004a*/ 	.short	0x0000


	//----- nvinfo : EIATTR_MAXREG_COUNT
	.align		4
        /*004c*/ 	.byte	0x03, 0x1b
        /*004e*/ 	.short	0x00ff


	//----- nvinfo : EIATTR_MERCURY_ISA_VERSION
	.align		4
        /*0050*/ 	.byte	0x03, 0x5f
        /*0052*/ 	.short	0x0101


	//----- nvinfo : EIATTR_VRC_CTA_INIT_COUNT
	.align		4
        /*0054*/ 	.byte	0x02, 0x4a
	.zero		1
	.zero		1


	//----- nvinfo : EIATTR_EXIT_INSTR_OFFSETS
	.align		4
        /*0058*/ 	.byte	0x04, 0x1c
        /*005a*/ 	.short	(.L_107 - .L_106)


	//   ....[0]....
.L_106:
        /*005c*/ 	.word	0x00000070


	//   ....[1]....
        /*0060*/ 	.word	0x000002e0


	//----- nvinfo : EIATTR_CBANK_PARAM_SIZE
	.align		4
.L_107:
        /*0064*/ 	.byte	0x03, 0x19
        /*0066*/ 	.short	0x001c


	//----- nvinfo : EIATTR_PARAM_CBANK
	.align		4
        /*0068*/ 	.byte	0x04, 0x0a
        /*006a*/ 	.short	(.L_109 - .L_108)
	.align		4
.L_108:
        /*006c*/ 	.word	index@(.nv.constant0.gelu_mul_f16)
        /*0070*/ 	.short	0x0380
        /*0072*/ 	.short	0x001c


	//----- nvinfo : EIATTR_SW_WAR
	.align		4
.L_109:
        /*0074*/ 	.byte	0x04, 0x36
        /*0076*/ 	.short	(.L_111 - .L_110)
.L_110:
        /*0078*/ 	.word	0x00000008
.L_111:


//--------------------- .nv.info.gelu_inplace_f16 --------------------------
	.section	.nv.info.gelu_inplace_f16,"",@"SHT_CUDA_INFO"
	.sectionflags	@""
	.align	4


	//----- nvinfo : EIATTR_CUDA_API_VERSION
	.align		4
        /*0000*/ 	.byte	0x04, 0x37
        /*0002*/ 	.short	(.L_113 - .L_112)
.L_112:
        /*0004*/ 	.word	0x00000082


	//----- nvinfo : EIATTR_KPARAM_INFO
	.align		4
.L_113:
        /*0008*/ 	.byte	0x04, 0x17
        /*000a*/ 	.short	(.L_115 - .L_114)
.L_114:
        /*000c*/ 	.word	0x00000000
        /*0010*/ 	.short	0x0001
        /*0012*/ 	.short	0x0008
        /*0014*/ 	.byte	0x00, 0xf0, 0x11, 0x00


	//----- nvinfo : EIATTR_KPARAM_INFO
	.align		4
.L_115:
        /*0018*/ 	.byte	0x04, 0x17
        /*001a*/ 	.short	(.L_117 - .L_116)
.L_116:
        /*001c*/ 	.word	0x00000000
        /*0020*/ 	.short	0x0000
        /*0022*/ 	.short	0x0000
        /*0024*/ 	.byte	0x00, 0xf5, 0x21, 0x00


	//----- nvinfo : EIATTR_SPARSE_MMA_MASK
	.align		4
.L_117:
        /*0028*/ 	.byte	0x03, 0x50
        /*002a*/ 	.short	0x0000


	//----- nvinfo : EIATTR_MAXREG_COUNT
	.align		4
        /*002c*/ 	.byte	0x03, 0x1b
        /*002e*/ 	.short	0x00ff


	//----- nvinfo : EIATTR_MERCURY_ISA_VERSION
	.align		4
        /*0030*/ 	.byte	0x03, 0x5f
        /*0032*/ 	.short	0x0101


	//----- nvinfo : EIATTR_VRC_CTA_INIT_COUNT
	.align		4
        /*0034*/ 	.byte	0x02, 0x4a
	.zero		1
	.zero		1


	//----- nvinfo : EIATTR_EXIT_INSTR_OFFSETS
	.align		4
        /*0038*/ 	.byte	0x04, 0x1c
        /*003a*/ 	.short	(.L_119 - .L_118)


	//   ....[0]....
.L_118:
        /*003c*/ 	.word	0x00000070


	//   ....[1]....
        /*0040*/ 	.word	0x00000270


	//----- nvinfo : EIATTR_CBANK_PARAM_SIZE
	.align		4
.L_119:
        /*0044*/ 	.byte	0x03, 0x19
        /*0046*/ 	.short	0x000c


	//----- nvinfo : EIATTR_PARAM_CBANK
	.align		4
        /*0048*/ 	.byte	0x04, 0x0a
        /*004a*/ 	.short	(.L_121 - .L_120)
	.align		4
.L_120:
        /*004c*/ 	.word	index@(.nv.constant0.gelu_inplace_f16)
        /*0050*/ 	.short	0x0380
        /*0052*/ 	.short	0x000c


	//----- nvinfo : EIATTR_SW_WAR
	.align		4
.L_121:
        /*0054*/ 	.byte	0x04, 0x36
        /*0056*/ 	.short	(.L_123 - .L_122)
.L_122:
        /*0058*/ 	.word	0x00000008
.L_123:


//--------------------- .nv.info.gelu_f16         --------------------------
	.section	.nv.info.gelu_f16,"",@"SHT_CUDA_INFO"
	.sectionflags	@""
	.align	4


	//----- nvinfo : EIATTR_CUDA_API_VERSION
	.align		4
        /*0000*/ 	.byte	0x04, 0x37
        /*0002*/ 	.short	(.L_125 - .L_124)
.L_124:
        /*0004*/ 	.word	0x00000082


	//----- nvinfo : EIATTR_KPARAM_INFO
	.align		4
.L_125:
        /*0008*/ 	.byte	0x04, 0x17
        /*000a*/ 	.short	(.L_127 - .L_126)
.L_126:
        /*000c*/ 	.word	0x00000000
        /*0010*/ 	.short	0x0002
        /*0012*/ 	.short	0x0010
        /*0014*/ 	.byte	0x00, 0xf0, 0x11, 0x00


	//----- nvinfo : EIATTR_KPARAM_INFO
	.align		4
.L_127:
        /*0018*/ 	.byte	0x04, 0x17
        /*001a*/ 	.short	(.L_129 - .L_128)
.L_128:
        /*001c*/ 	.word	0x00000000
        /*0020*/ 	.short	0x0001
        /*0022*/ 	.short	0x0008
        /*0024*/ 	.byte	0x00, 0xf5, 0x21, 0x00


	//----- nvinfo : EIATTR_KPARAM_INFO
	.align		4
.L_129:
        /*0028*/ 	.byte	0x04, 0x17
        /*002a*/ 	.short	(.L_131 - .L_130)
.L_130:
        /*002c*/ 	.word	0x00000000
        /*0030*/ 	.short	0x0000
        /*0032*/ 	.short	0x0000
        /*0034*/ 	.byte	0x00, 0xf5, 0x21, 0x00


	//----- nvinfo : EIATTR_SPARSE_MMA_MASK
	.align		4
.L_131:
        /*0038*/ 	.byte	0x03, 0x50
        /*003a*/ 	.short	0x0000


	//----- nvinfo : EIATTR_MAXREG_COUNT
	.align		4
        /*003c*/ 	.byte	0x03, 0x1b
        /*003e*/ 	.short	0x00ff


	//----- nvinfo : EIATTR_MERCURY_ISA_VERSION
	.align		4
        /*0040*/ 	.byte	0x03, 0x5f
        /*0042*/ 	.short	0x0101


	//----- nvinfo : EIATTR_VRC_CTA_INIT_COUNT
	.align		4
        /*0044*/ 	.byte	0x02, 0x4a
	.zero		1
	.zero		1


	//----- nvinfo : EIATTR_EXIT_INSTR_OFFSETS
	.align		4
        /*0048*/ 	.byte	0x04, 0x1c
        /*004a*/ 	.short	(.L_133 - .L_132)


	//   ....[0]....
.L_132:
        /*004c*/ 	.word	0x00000070


	//   ....[1]....
        /*0050*/ 	.word	0x00000290


	//----- nvinfo : EIATTR_CBANK_PARAM_SIZE
	.align		4
.L_133:
        /*0054*/ 	.byte	0x03, 0x19
        /*0056*/ 	.short	0x0014


	//----- nvinfo : EIATTR_PARAM_CBANK
	.align		4
        /*0058*/ 	.byte	0x04, 0x0a
        /*005a*/ 	.short	(.L_135 - .L_134)
	.align		4
.L_134:
        /*005c*/ 	.word	index@(.nv.constant0.gelu_f16)
        /*0060*/ 	.short	0x0380
        /*0062*/ 	.short	0x0014


	//----- nvinfo : EIATTR_SW_WAR
	.align		4
.L_135:
        /*0064*/ 	.byte	0x04, 0x36
        /*0066*/ 	.short	(.L_137 - .L_136)
.L_136:
        /*0068*/ 	.word	0x00000008
.L_137:


//--------------------- .nv.info.gelu_mul_f32     --------------------------
	.section	.nv.info.gelu_mul_f32,"",@"SHT_CUDA_INFO"
	.sectionflags	@""
	.align	4


	//----- nvinfo : EIATTR_CUDA_API_VERSION
	.align		4
        /*0000*/ 	.byte	0x04, 0x37
        /*0002*/ 	.short	(.L_139 - .L_138)
.L_138:
        /*0004*/ 	.word	0x00000082


	//----- nvinfo : EIATTR_KPARAM_INFO
	.align		4
.L_139:
        /*0008*/ 	.byte	0x04, 0x17
        /*000a*/ 	.short	(.L_141 - .L_140)
.L_140:
        /*000c*/ 	.word	0x00000000
        /*0010*/ 	.short	0x0003
        /*0012*/ 	.short	0x0018
        /*0014*/ 	.byte	0x00, 0xf0, 0x11, 0x00


	//----- nvinfo : EIATTR_KPARAM_INFO
	.align		4
.L_141:
        /*0018*/ 	.byte	0x04, 0x17
        /*001a*/ 	.short	(.L_143 - .L_142)
.L_142:
        /*001c*/ 	.word	0x00000000
        /*0020*/ 	.short	0x0002
        /*0022*/ 	.short	0x0010
        /*0024*/ 	.byte	0x00, 0xf5, 0x21, 0x00


	//----- nvinfo : EIATTR_KPARAM_INFO
	.align		4
.L_143:
        /*0028*/ 	.byte	0x04, 0x17
        /*002a*/ 	.short	(.L_145 - .L_144)
.L_144:
        /*002c*/ 	.word	0x00000000
        /*0030*/ 	.short	0x0001
        /*0032*/ 	.short	0x0008
        /*0034*/ 	.byte	0x00, 0xf5, 0x21, 0x00


	//----- nvinfo : EIATTR_KPARAM_INFO
	.align		4
.L_145:
        /*0038*/ 	.byte	0x04, 0x17
        /*003a*/ 	.short	(.L_147 - .L_146)
.L_146:
        /*003c*/ 	.word	0x00000000
        /*0040*/ 	.short	0x0000
        /*0042*/ 	.short	0x0000
        /*0044*/ 	.byte	0x00, 0xf5, 0x21, 0x00


	//----- nvinfo : EIATTR_SPARSE_MMA_MASK
	.align		4
.L_147:
        /*0048*/ 	.byte	0x03, 0x50
        /*004a*/ 	.short	0x0000


	//----- nvinfo : EIATTR_MAXREG_COUNT
	.align		4
        /*004c*/ 	.byte	0x03, 0x1b
        /*004e*/ 	.short	0x00ff


	//----- nvinfo : EIATTR_MERCURY_ISA_VERSION
	.align		4
        /*0050*/ 	.byte	0x03, 0x5f
        /*0052*/ 	.short	0x0101


	//----- nvinfo : EIATTR_VRC_CTA_INIT_COUNT
	.align		4
        /*0054*/ 	.byte	0x02, 0x4a
	.zero		1
	.zero		1


	//----- nvinfo : EIATTR_EXIT_INSTR_OFFSETS
	.align		4
        /*0058*/ 	.byte	0x04, 0x1c
        /*005a*/ 	.short	(.L_149 - .L_148)


	//   ....[0]....
.L_148:
        /*005c*/ 	.word	0x00000070


	//   ....[1]....
        /*0060*/ 	.word	0x000002b0


	//----- nvinfo : EIATTR_CBANK_PARAM_SIZE
	.align		4
.L_149:
        /*0064*/ 	.byte	0x03, 0x19
        /*0066*/ 	.short	0x001c


	//----- nvinfo : EIATTR_PARAM_CBANK
	.align		4
        /*0068*/ 	.byte	0x04, 0x0a
        /*006a*/ 	.short	(.L_151 - .L_150)
	.align		4
.L_150:
        /*006c*/ 	.word	index@(.nv.constant0.gelu_mul_f32)
        /*0070*/ 	.short	0x0380
        /*0072*/ 	.short	0x001c


	//----- nvinfo : EIATTR_SW_WAR
	.align		4
.L_151:
        /*0074*/ 	.byte	0x04, 0x36
        /*0076*/ 	.short	(.L_153 - .L_152)
.L_152:
        /*0078*/ 	.word	0x00000008
.L_153:


//--------------------- .nv.info.gelu_inplace_f32 --------------------------
	.section	.nv.info.gelu_inplace_f32,"",@"SHT_CUDA_INFO"
	.sectionflags	@""
	.align	4


	//----- nvinfo : EIATTR_CUDA_API_VERSION
	.align		4
        /*0000*/ 	.byte	0x04, 0x37
        /*0002*/ 	.short	(.L_155 - .L_154)
.L_154:
        /*0004*/ 	.word	0x00000082


	//----- nvinfo : EIATTR_KPARAM_INFO
	.align		4
.L_155:
        /*0008*/ 	.byte	0x04, 0x17
        /*000a*/ 	.short	(.L_157 - .L_156)
.L_156:
        /*000c*/ 	.word	0x00000000
        /*0010*/ 	.short	0x0001
        /*0012*/ 	.short	0x0008
        /*0014*/ 	.byte	0x00, 0xf0, 0x11, 0x00


	//----- nvinfo : EIATTR_KPARAM_INFO
	.align		4
.L_157:
        /*0018*/ 	.byte	0x04, 0x17
        /*001a*/ 	.short	(.L_159 - .L_158)
.L_158:
        /*001c*/ 	.word	0x00000000
        /*0020*/ 	.short	0x0000
        /*0022*/ 	.short	0x0000
        /*0024*/ 	.byte	0x00, 0xf5, 0x21, 0x00


	//----- nvinfo : EIATTR_SPARSE_MMA_MASK
	.align		4
.L_159:
        /*0028*/ 	.byte	0x03, 0x50
        /*002a*/ 	.short	0x0000


	//----- nvinfo : EIATTR_MAXREG_COUNT
	.align		4
        /*002c*/ 	.byte	0x03, 0x1b
        /*002e*/ 	.short	0x00ff


	//----- nvinfo : EIATTR_MERCURY_ISA_VERSION
	.align		4
        /*0030*/ 	.byte	0x03, 0x5f
        /*0032*/ 	.short	0x0101


	//----- nvinfo : EIATTR_VRC_CTA_INIT_COUNT
	.align		4
        /*0034*/ 	.byte	0x02, 0x4a
	.zero		1
	.zero		1


	//----- nvinfo : EIATTR_EXIT_INSTR_OFFSETS
	.align		4
        /*0038*/ 	.byte	0x04, 0x1c
        /*003a*/ 	.short	(.L_161 - .L_160)


	//   ....[0]....
.L_160:
        /*003c*/ 	.word	0x00000070


	//   ....[1]....
        /*0040*/ 	.word	0x00000250


	//----- nvinfo : EIATTR_CBANK_PARAM_SIZE
	.align		4
.L_161:
        /*0044*/ 	.byte	0x03, 0x19
        /*0046*/ 	.short	0x000c


	//----- nvinfo : EIATTR_PARAM_CBANK
	.align		4
        /*0048*/ 	.byte	0x04, 0x0a
        /*004a*/ 	.short	(.L_163 - .L_162)
	.align		4
.L_162:
        /*004c*/ 	.word	index@(.nv.constant0.gelu_inplace_f32)
        /*0050*/ 	.short	0x0380
        /*0052*/ 	.short	0x000c


	//----- nvinfo : EIATTR_SW_WAR
	.align		4
.L_163:
        /*0054*/ 	.byte	0x04, 0x36
        /*0056*/ 	.short	(.L_165 - .L_164)
.L_164:
        /*0058*/ 	.word	0x00000008
.L_165:


//--------------------- .nv.info.gelu_f32         --------------------------
	.section	.nv.info.gelu_f32,"",@"SHT_CUDA_INFO"
	.sectionflags	@""
	.align	4


	//----- nvinfo : EIATTR_CUDA_API_VERSION
	.align		4
        /*0000*/ 	.byte	0x04, 0x37
        /*0002*/ 	.short	(.L_167 - .L_166)
.L_166:
        /*0004*/ 	.word	0x00000082


	//----- nvinfo : EIATTR_KPARAM_INFO
	.align		4
.L_167:
        /*0008*/ 	.byte	0x04, 0x17
        /*000a*/ 	.short	(.L_169 - .L_168)
.L_168:
        /*000c*/ 	.word	0x00000000
        /*0010*/ 	.short	0x0002
        /*0012*/ 	.short	0x0010
        /*0014*/ 	.byte	0x00, 0xf0, 0x11, 0x00


	//----- nvinfo : EIATTR_KPARAM_INFO
	.align		4
.L_169:
        /*0018*/ 	.byte	0x04, 0x17
        /*001a*/ 	.short	(.L_171 - .L_170)
.L_170:
        /*001c*/ 	.word	0x00000000
        /*0020*/ 	.short	0x0001
        /*0022*/ 	.short	0x0008
        /*0024*/ 	.byte	0x00, 0xf5, 0x21, 0x00


	//----- nvinfo : EIATTR_KPARAM_INFO
	.align		4
.L_171:
        /*0028*/ 	.byte	0x04, 0x17
        /*002a*/ 	.short	(.L_173 - .L_172)
.L_172:
        /*002c*/ 	.word	0x00000000
        /*0030*/ 	.short	0x0000
        /*0032*/ 	.short	0x0000
        /*0034*/ 	.byte	0x00, 0xf5, 0x21, 0x00


	//----- nvinfo : EIATTR_SPARSE_MMA_MASK
	.align		4
.L_173:
        /*0038*/ 	.byte	0x03, 0x50
        /*003a*/ 	.short	0x0000


	//----- nvinfo : EIATTR_MAXREG_COUNT
	.align		4
        /*003c*/ 	.byte	0x03, 0x1b
        /*003e*/ 	.short	0x00ff


	//----- nvinfo : EIATTR_MERCURY_ISA_VERSION
	.align		4
        /*0040*/ 	.byte	0x03, 0x5f
        /*0042*/ 	.short	0x0101


	//----- nvinfo : EIATTR_VRC_CTA_INIT_COUNT
	.align		4
        /*0044*/ 	.byte	0x02, 0x4a
	.zero		1
	.zero		1


	//----- nvinfo : EIATTR_EXIT_INSTR_OFFSETS
	.align		4
        /*0048*/ 	.byte	0x04, 0x1c
        /*004a*/ 	.short	(.L_175 - .L_174)


	//   ....[0]....
.L_174:
        /*004c*/ 	.word	0x00000070


	//   ....[1]....
        /*0050*/ 	.word	0x00000270


	//----- nvinfo : EIATTR_CBANK_PARAM_SIZE
	.align		4
.L_175:
        /*0054*/ 	.byte	0x03, 0x19
        /*0056*/ 	.short	0x0014


	//----- nvinfo : EIATTR_PARAM_CBANK
	.align		4
        /*0058*/ 	.byte	0x04, 0x0a
        /*005a*/ 	.short	(.L_177 - .L_176)
	.align		4
.L_176:
        /*005c*/ 	.word	index@(.nv.constant0.gelu_f32)
        /*0060*/ 	.short	0x0380
        /*0062*/ 	.short	0x0014


	//----- nvinfo : EIATTR_SW_WAR
	.align		4
.L_177:
        /*0064*/ 	.byte	0x04, 0x36
        /*0066*/ 	.short	(.L_179 - .L_178)
.L_178:
        /*0068*/ 	.word	0x00000008
.L_179:


//--------------------- .nv.callgraph             --------------------------
	.section	.nv.callgraph,"",@"SHT_CUDA_CALLGRAPH"
	.align	4
	.sectionentsize	8
	.align		4
        /*0000*/ 	.word	0x00000000
	.align		4
        /*0004*/ 	.word	0xffffffff
	.align		4
        /*0008*/ 	.word	0x00000000
	.align		4
        /*000c*/ 	.word	0xfffffffe
	.align		4
        /*0010*/ 	.word	0x00000000
	.align		4
        /*0014*/ 	.word	0xfffffffd
	.align		4
        /*0018*/ 	.word	0x00000000
	.align		4
        /*001c*/ 	.word	0xfffffffc


//--------------------- .text.gelu_mul_bf16       --------------------------
	.section	.text.gelu_mul_bf16,"ax",@progbits
	.align	128
        .global         gelu_mul_bf16
        .type           gelu_mul_bf16,@function
        .size           gelu_mul_bf16,(.L_x_9 - gelu_mul_bf16)
        .other          gelu_mul_bf16,@"STO_CUDA_ENTRY STV_DEFAULT"
gelu_mul_bf16:
.text.gelu_mul_bf16:
[----:B------:R-:W-:Y:S01]  /*0000*/  LDC R1, c[0x0][0x37c] ;  /* 0x0000df00ff017b82 */ /* 0x000fe20000000800 */
[----:B------:R-:W0:Y:S07]  /*0010*/  S2R R3, SR_TID.X ;  /* 0x0000000000037919 */ /* 0x000e2e0000002100 */
[----:B------:R-:W0:Y:S01]  /*0020*/  S2UR UR4, SR_CTAID.X ;  /* 0x00000000000479c3 */ /* 0x000e220000002500 */
[----:B------:R-:W1:Y:S07]  /*0030*/  LDCU UR5, c[0x0][0x398] ;  /* 0x00007300ff0577ac */ /* 0x000e6e0008000800 */
[----:B------:R-:W0:Y:S02]  /*0040*/  LDC R2, c[0x0][0x360] ;  /* 0x0000d800ff027b82 */ /* 0x000e240000000800 */
[----:B0-----:R-:W-:-:S05]  /*0050*/  IMAD R2, R2, UR4, R3 ;  /* 0x0000000402027c24 */ /* 0x001fca000f8e0203 */
[----:B-1----:R-:W-:-:S13]  /*0060*/  ISETP.GE.AND P0, PT, R2, UR5, PT ;  /* 0x0000000502007c0c */ /* 0x002fda000bf06270 */
[----:B------:R-:W-:Y:S05]  /*0070*/  @P0 EXIT ;  /* 0x000000000000094d */ /* 0x000fea0003800000 */
[----:B------:R-:W0:Y:S01]  /*0080*/  LDC.64 R4, c[0x0][0x388] ;  /* 0x0000e200ff047b82 */ /* 0x000e220000000a00 */
[----:B------:R-:W1:Y:S07]  /*0090*/  LDCU.64 UR4, c[0x0][0x358] ;  /* 0x00006b00ff0477ac */ /* 0x000e6e0008000a00 */
[----:B------:R-:W2:Y:S01]  /*00a0*/  LDC.64 R6, c[0x0][0x390] ;  /* 0x0000e400ff067b82 */ /* 0x000ea20000000a00 */
[----:B0-----:R-:W-:-:S06]  /*00b0*/  IMAD.WIDE R4, R2, 0x2, R4 ;  /* 0x0000000202047825 */ /* 0x001fcc00078e0204 */
[----:B-1----:R0:W3:Y:S01]  /*00c0*/  LDG.E.U16.CONSTANT R4, desc[UR4][R4.64] ;  /* 0x0000000404047981 */ /* 0x0020e2000c1e9500 */
[----:B--2---:R-:W-:-:S05]  /*00d0*/  IMAD.WIDE R6, R2, 0x2, R6 ;  /* 0x0000000202067825 */ /* 0x004fca00078e0206 */
[----:B------:R-:W2:Y:S01]  /*00e0*/  LDG.E.U16.CONSTANT R9, desc[UR4][R6.64] ;  /* 0x0000000406097981 */ /* 0x000ea2000c1e9500 */
[----:B------:R-:W-:Y:S01]  /*00f0*/  HFMA2 R10, -RZ, RZ, 1.125, -9232 ;  /* 0x3c80f082ff0a7431 */ /* 0x000fe200000001ff */
[----:B0-----:R-:W-:Y:S02]  /*0100*/  MOV R5, 0x3f800000 ;  /* 0x3f80000000057802 */ /* 0x001fe40000000f00 */
[----:B---3--:R-:W-:-:S05]  /*0110*/  SHF.L.U32 R3, R4, 0x10, RZ ;  /* 0x0000001004037819 */ /* 0x008fca00000006ff */
[----:B------:R-:W-:Y:S01]  /*0120*/  FMUL R0, R3, 0.044714998453855514526 ;  /* 0x3d37271303007820 */ /* 0x000fe20000400000 */
[----:B--2---:R-:W-:-:S03]  /*0130*/  SHF.L.U32 R9, R9, 0x10, RZ ;  /* 0x0000001009097819 */ /* 0x004fc600000006ff */
[----:B------:R-:W-:-:S04]  /*0140*/  FMUL R0, R3, R0 ;  /* 0x0000000003007220 */ /* 0x000fc80000400000 */
[C---:B------:R-:W-:Y:S01]  /*0150*/  FFMA R0, R3.reuse, R0, R3 ;  /* 0x0000000003007223 */ /* 0x040fe20000000003 */
[----:B------:R-:W-:-:S03]  /*0160*/  FMUL R3, R3, 0.5 ;  /* 0x3f00000003037820 */ /* 0x000fc60000400000 */
[----:B------:R-:W-:-:S04]  /*0170*/  FMUL R8, R0, 0.79788458347320556641 ;  /* 0x3f4c422a00087820 */ /* 0x000fc80000400000 */
[C---:B------:R-:W-:Y:S01]  /*0180*/  FMUL R0, |R8|.reuse, 2.8853900432586669922 ;  /* 0x4038aa3b08007820 */ /* 0x040fe20000400200 */
[C---:B------:R-:W-:Y:S01]  /*0190*/  FMUL R7, R8.reuse, R8 ;  /* 0x0000000808077220 */ /* 0x040fe20000400000 */
[C---:B------:R-:W-:Y:S02]  /*01a0*/  FSETP.GE.AND P0, PT, |R8|.reuse, 9.010913848876953125, PT ;  /* 0x41102cb40800780b */ /* 0x040fe40003f06200 */
[----:B------:R-:W-:Y:S01]  /*01b0*/  FSETP.GE.AND P1, PT, |R8|, 0.60000002384185791016, PT ;  /* 0x3f19999a0800780b */ /* 0x000fe20003f26200 */
[C---:B------:R-:W-:Y:S01]  /*01c0*/  FFMA R6, R7.reuse, R10, -0.052303962409496307373 ;  /* 0xbd563cae07067423 */ /* 0x040fe2000000000a */
[----:B------:R-:W0:Y:S03]  /*01d0*/  MUFU.EX2 R0, R0 ;  /* 0x0000000000007308 */ /* 0x000e260000000800 */
[----:B------:R-:W-:Y:S01]  /*01e0*/  FFMA R6, R7, R6, 0.1331529766321182251 ;  /* 0x3e08594107067423 */ /* 0x000fe20000000006 */
[----:B0-----:R-:W-:-:S03]  /*01f0*/  FADD R4, R0, 1 ;  /* 0x3f80000000047421 */ /* 0x001fc60000000000 */
[----:B------:R-:W-:-:S04]  /*0200*/  FFMA R0, R7, R6, -0.33332768082618713379 ;  /* 0xbeaaa9ed07007423 */ /* 0x000fc80000000006 */
[----:B------:R-:W-:Y:S01]  /*0210*/  FFMA R7, R7, R0, RZ ;  /* 0x0000000007077223 */ /* 0x000fe200000000ff */
[----:B------:R-:W0:Y:S02]  /*0220*/  MUFU.RCP R4, R4 ;  /* 0x0000000400047308 */ /* 0x000e240000001000 */
[----:B0-----:R-:W-:-:S05]  /*0230*/  FFMA R5, R4, -2, R5 ;  /* 0xc000000004057823 */ /* 0x001fca0000000005 */
[----:B------:R-:W-:-:S04]  /*0240*/  FSEL R5, R5, 1, !P0 ;  /* 0x3f80000005057808 */ /* 0x000fc80004000000 */
[--C-:B------:R-:W-:Y:S01]  /*0250*/  LOP3.LUT R0, R5, 0x80000000, R8.reuse, 0xb8, !PT ;  /* 0x8000000005007812 */ /* 0x100fe200078eb808 */
[----:B------:R-:W-:Y:S01]  /*0260*/  @!P1 FFMA R0, R8, R7, R8 ;  /* 0x0000000708009223 */ /* 0x000fe20000000008 */
[----:B------:R-:W0:Y:S03]  /*0270*/  LDC.64 R4, c[0x0][0x380] ;  /* 0x0000e000ff047b82 */ /* 0x000e260000000a00 */
[----:B------:R-:W-:-:S04]  /*0280*/  FADD R0, R0, 1 ;  /* 0x3f80000000007421 */ /* 0x000fc80000000000 */
[----:B------:R-:W-:-:S04]  /*0290*/  FMUL R0, R3, R0 ;  /* 0x0000000003007220 */ /* 0x000fc80000400000 */
[----:B------:R-:W-:-:S05]  /*02a0*/  FMUL R0, R0, R9 ;  /* 0x0000000900007220 */ /* 0x000fca0000400000 */
[----:B------:R-:W-:Y:S01]  /*02b0*/  F2FP.BF16.F32.PACK_AB R0, RZ, R0 ;  /* 0x00000000ff00723e */ /* 0x000fe200000010ff */
[----:B0-----:R-:W-:-:S05]  /*02c0*/  IMAD.WIDE R2, R2, 0x2, R4 ;  /* 0x0000000202027825 */ /* 0x001fca00078e0204 */
[----:B------:R-:W-:Y:S01]  /*02d0*/  STG.E.U16 desc[UR4][R2.64], R0 ;  /* 0x0000000002007986 */ /* 0x000fe2000c101504 */
[----:B------:R-:W-:Y:S05]  /*02e0*/  EXIT ;  /* 0x000000000000794d */ /* 0x000fea0003800000 */
.L_x_0:
[----:B------:R-:W-:-:S00]  /*02f0*/  BRA `(.L_x_0) ;  /* 0xfffffffc00fc7947 */ /* 0x000fc0000383ffff */
[----:B------:R-:W-:-:S00]  /*0300*/  NOP ;  /* 0x0000000000007918 */ /* 0x000fc00000000000 */
[----:B------:R-:W-:-:S00]  /*0310*/  NOP ;  /* 0x0000000000007918 */ /* 0x000fc00000000000 */
[----:B------:R-:W-:-:S00]  /*0320*/  NOP ;  /* 0x0000000000007918 */ /* 0x000fc00000000000 */
[----:B------:R-:W-:-:S00]  /*0330*/  NOP ;  /* 0x0000000000007918 */ /* 0x000fc00000000000 */
[----:B------:R-:W-:-:S00]  /*0340*/  NOP ;  /* 0x0000000000007918 */ /* 0x000fc00000000000 */
[----:B------:R-:W-:-:S00]  /*0350*/  NOP ;  /* 0x0000000000007918 */ /* 0x000fc00000000000 */
[----:B------:R-:W-:-:S00]  /*0360*/  NOP ;  /* 0x0000000000007918 */ /* 0x000fc00000000000 */
[----:B------:R-:W-:-:S00]  /*0370*/  NOP ;  /* 0x0000000000007918 */ /* 0x000fc00000000000 */
.L_x_9:


//--------------------- .text.gelu_inplace_bf16   --------------------------
	.section	.text.gelu_inplace_bf16,"ax",@progbits
	.align	128
        .global         gelu_inplace_bf16
        .type           gelu_inplace_bf16,@function
        .size           gelu_inplace_bf16,(.L_x_10 - gelu_inplace_bf16)
        .other          gelu_inplace_bf16,@"STO_CUDA_ENTRY STV_DEFAULT"
gelu_inplace_bf16:
.text.gelu_inplace_bf16:
        /* <DEDUP_REMOVED lines=9> */
[----:B------:R-:W1:Y:S01]  /*0090*/  LDCU.64 UR4, c[0x0][0x358] ;  /* 0x00006b00ff0477ac */ /* 0x000e620008000a00 */
[----:B0-----:R-:W-:-:S05]  /*00a0*/  IMAD.WIDE R2, R5, 0x2, R2 ;  /* 0x0000000205027825 */ /* 0x001fca00078e0202 */
[----:B-1----:R-:W2:Y:S01]  /*00b0*/  LDG.E.U16 R0, desc[UR4][R2.64] ;  /* 0x0000000402007981 */ /* 0x002ea2000c1e1500 */
[----:B------:R-:W-:Y:S01]  /*00c0*/  HFMA2 R8, -RZ, RZ, 1.125, -9232 ;  /* 0x3c80f082ff087431 */ /* 0x000fe200000001ff */
[----:B------:R-:W-:Y:S02]  /*00d0*/  MOV R7, 0x3f800000 ;  /* 0x3f80000000077802 */ /* 0x000fe40000000f00 */
[----:B--2---:R-:W-:-:S05]  /*00e0*/  SHF.L.U32 R4, R0, 0x10, RZ ;  /* 0x0000001000047819 */ /* 0x004fca00000006ff */
[----:B------:R-:W-:-:S04]  /*00f0*/  FMUL R5, R4, 0.044714998453855514526 ;  /* 0x3d37271304057820 */ /* 0x000fc80000400000 */
[----:B------:R-:W-:-:S04]  /*0100*/  FMUL R5, R4, R5 ;  /* 0x0000000504057220 */ /* 0x000fc80000400000 */
[C---:B------:R-:W-:Y:S01]  /*0110*/  FFMA R5, R4.reuse, R5, R4 ;  /* 0x0000000504057223 */ /* 0x040fe20000000004 */
[----:B------:R-:W-:-:S03]  /*0120*/  FMUL R4, R4, 0.5 ;  /* 0x3f00000004047820 */ /* 0x000fc60000400000 */
[----:B------:R-:W-:-:S04]  /*0130*/  FMUL R5, R5, 0.79788458347320556641 ;  /* 0x3f4c422a05057820 */ /* 0x000fc80000400000 */
[C---:B------:R-:W-:Y:S01]  /*0140*/  FMUL R0, |R5|.reuse, 2.8853900432586669922 ;  /* 0x4038aa3b05007820 */ /* 0x040fe20000400200 */
[C---:B------:R-:W-:Y:S01]  /*0150*/  FMUL R9, R5.reuse, R5 ;  /* 0x0000000505097220 */ /* 0x040fe20000400000 */
[C---:B------:R-:W-:Y:S02]  /*0160*/  FSETP.GE.AND P1, PT, |R5|.reuse, 0.60000002384185791016, PT ;  /* 0x3f19999a0500780b */ /* 0x040fe40003f26200 */
[----:B------:R-:W-:Y:S01]  /*0170*/  FSETP.GE.AND P0, PT, |R5|, 9.010913848876953125, PT ;  /* 0x41102cb40500780b */ /* 0x000fe20003f06200 */
        /* <DEDUP_REMOVED lines=10> */
[----:B------:R-:W-:-:S04]  /*0220*/  @!P1 FFMA R8, R5, R0, R5 ;  /* 0x0000000005089223 */ /* 0x000fc80000000005 */
[----:B------:R-:W-:-:S04]  /*0230*/  FADD R5, R8, 1 ;  /* 0x3f80000008057421 */ /* 0x000fc80000000000 */
[----:B------:R-:W-:-:S05]  /*0240*/  FMUL R4, R4, R5 ;  /* 0x0000000504047220 */ /* 0x000fca0000400000 */
[----:B------:R-:W-:-:S05]  /*0250*/  F2FP.BF16.F32.PACK_AB R4, RZ, R4 ;  /* 0x00000004ff04723e */ /* 0x000fca00000010ff */
[----:B------:R-:W-:Y:S01]  /*0260*/  STG.E.U16 desc[UR4][R2.64], R4 ;  /* 0x0000000402007986 */ /* 0x000fe2000c101504 */
[----:B------:R-:W-:Y:S05]  /*0270*/  EXIT ;  /* 0x000000000000794d */ /* 0x000fea0003800000 */
.L_x_1:
        /* <DEDUP_REMOVED lines=16> */
.L_x_10:


//--------------------- .text.gelu_bf16           --------------------------
	.section	.text.gelu_bf16,"ax",@progbits
	.align	128
        .global         gelu_bf16
        .type           gelu_bf16,@function
        .size           gelu_bf16,(.L_x_11 - gelu_bf16)
        .other          gelu_bf16,@"STO_CUDA_ENTRY STV_DEFAULT"
gelu_bf16:
.text.gelu_bf16:
        /* <DEDUP_REMOVED lines=10> */
[----:B0-----:R-:W-:-:S06]  /*00a0*/  IMAD.WIDE R2, R5, 0x2, R2 ;  /* 0x0000000205027825 */ /* 0x001fcc00078e0202 */
[----:B-1----:R0:W2:Y:S01]  /*00b0*/  LDG.E.U16.CONSTANT R2, desc[UR4][R2.64] ;  /* 0x0000000402027981 */ /* 0x0020a2000c1e9500 */
[----:B------:R-:W-:Y:S01]  /*00c0*/  HFMA2 R8, -RZ, RZ, 1.125, -9232 ;  /* 0x3c80f082ff087431 */ /* 0x000fe200000001ff */
[----:B0-----:R-:W-:Y:S02]  /*00d0*/  MOV R3, 0x3f800000 ;  /* 0x3f80000000037802 */ /* 0x001fe40000000f00 */
        /* <DEDUP_REMOVED lines=17> */
[----:B0-----:R-:W-:Y:S02]  /*01f0*/  FFMA R8, R6, -2, R3 ;  /* 0xc000000006087823 */ /* 0x001fe40000000003 */
[----:B------:R-:W0:Y:S03]  /*0200*/  LDC.64 R2, c[0x0][0x380] ;  /* 0x0000e000ff027b82 */ /* 0x000e260000000a00 */
[----:B------:R-:W-:-:S04]  /*0210*/  FSEL R8, R8, 1, !P0 ;  /* 0x3f80000008087808 */ /* 0x000fc80004000000 */
[--C-:B------:R-:W-:Y:S01]  /*0220*/  LOP3.LUT R8, R8, 0x80000000, R7.reuse, 0xb8, !PT ;  /* 0x8000000008087812 */ /* 0x100fe200078eb807 */
[----:B------:R-:W-:-:S04]  /*0230*/  @!P1 FFMA R8, R7, R0, R7 ;  /* 0x0000000007089223 */ /* 0x000fc80000000007 */
[----:B------:R-:W-:-:S04]  /*0240*/  FADD R7, R8, 1 ;  /* 0x3f80000008077421 */ /* 0x000fc80000000000 */
[----:B------:R-:W-:-:S05]  /*0250*/  FMUL R4, R4, R7 ;  /* 0x0000000704047220 */ /* 0x000fca0000400000 */
[----:B------:R-:W-:Y:S01]  /*0260*/  F2FP.BF16.F32.PACK_AB R4, RZ, R4 ;  /* 0x00000004ff04723e */ /* 0x000fe200000010ff */
[----:B0-----:R-:W-:-:S05]  /*0270*/  IMAD.WIDE R2, R5, 0x2, R2 ;  /* 0x0000000205027825 */ /* 0x001fca00078e0202 */
[----:B------:R-:W-:Y:S01]  /*0280*/  STG.E.U16 desc[UR4][R2.64], R4 ;  /* 0x0000000402007986 */ /* 0x000fe2000c101504 */
[----:B------:R-:W-:Y:S05]  /*0290*/  EXIT ;  /* 0x000000000000794d */ /* 0x000fea0003800000 */
.L_x_2:
        /* <DEDUP_REMOVED lines=14> */
.L_x_11:


//--------------------- .text.gelu_mul_f16        --------------------------
	.section	.text.gelu_mul_f16,"ax",@progbits
	.align	128
        .global         gelu_mul_f16
        .type           gelu_mul_f16,@function
        .size           gelu_mul_f16,(.L_x_12 - gelu_mul_f16)
        .other          gelu_mul_f16,@"STO_CUDA_ENTRY STV_DEFAULT"
gelu_mul_f16:
.text.gelu_mul_f16:
        /* <DEDUP_REMOVED lines=16> */
[----:B0-----:R-:W-:Y:S01]  /*0100*/  MOV R5, 0x3f800000 ;  /* 0x3f80000000057802 */ /* 0x001fe20000000f00 */
[----:B---3--:R-:W-:-:S05]  /*0110*/  HADD2.F32 R3, -RZ, R4.H0_H0 ;  /* 0x20000004ff037230 */ /* 0x008fca0000004100 */
[----:B------:R-:W-:Y:S01]  /*0120*/  FMUL R0, R3, 0.044714998453855514526 ;  /* 0x3d37271303007820 */ /* 0x000fe20000400000 */
[----:B--2---:R-:W-:-:S03]  /*0130*/  HADD2.F32 R9, -RZ, R9.H0_H0 ;  /* 0x20000009ff097230 */ /* 0x004fc60000004100 */
        /* <DEDUP_REMOVED lines=23> */
[----:B------:R-:W-:Y:S01]  /*02b0*/  F2FP.F16.F32.PACK_AB R0, RZ, R0 ;  /* 0x00000000ff00723e */ /* 0x000fe200000000ff */
[----:B0-----:R-:W-:-:S05]  /*02c0*/  IMAD.WIDE R2, R2, 0x2, R4 ;  /* 0x0000000202027825 */ /* 0x001fca00078e0204 */
[----:B------:R-:W-:Y:S01]  /*02d0*/  STG.E.U16 desc[UR4][R2.64], R0 ;  /* 0x0000000002007986 */ /* 0x000fe2000c101504 */
[----:B------:R-:W-:Y:S05]  /*02e0*/  EXIT ;  /* 0x000000000000794d */ /* 0x000fea0003800000 */
.L_x_3:
        /* <DEDUP_REMOVED lines=9> */
.L_x_12:


//--------------------- .text.gelu_inplace_f16    --------------------------
	.section	.text.gelu_inplace_f16,"ax",@progbits
	.align	128
        .global         gelu_inplace_f16
        .type           gelu_inplace_f16,@function
        .size           gelu_inplace_f16,(.L_x_13 - gelu_inplace_f16)
        .other          gelu_inplace_f16,@"STO_CUDA_ENTRY STV_DEFAULT"
gelu_inplace_f16:
.text.gelu_inplace_f16:
        /* <DEDUP_REMOVED lines=13> */
[----:B------:R-:W-:Y:S01]  /*00d0*/  MOV R7, 0x3f800000 ;  /* 0x3f80000000077802 */ /* 0x000fe20000000f00 */
[----:B--2---:R-:W-:-:S05]  /*00e0*/  HADD2.F32 R4, -RZ, R0.H0_H0 ;  /* 0x20000000ff047230 */ /* 0x004fca0000004100 */
        /* <DEDUP_REMOVED lines=22> */
[----:B------:R-:W-:-:S05]  /*0250*/  F2FP.F16.F32.PACK_AB R4, RZ, R4 ;  /* 0x00000004ff04723e */ /* 0x000fca00000000ff */
[----:B------:R-:W-:Y:S01]  /*0260*/  STG.E.U16 desc[UR4][R2.64], R4 ;  /* 0x0000000402007986 */ /* 0x000fe2000c101504 */
[----:B------:R-:W-:Y:S05]  /*0270*/  EXIT ;  /* 0x000000000000794d */ /* 0x000fea0003800000 */
.L_x_4:
        /* <DEDUP_REMOVED lines=16> */
.L_x_13:


//--------------------- .text.gelu_f16            --------------------------
	.section	.text.gelu_f16,"ax",@progbits
	.align	128
        .global         gelu_f16
        .type           gelu_f16,@function
        .size           gelu_f16,(.L_x_14 - gelu_f16)
        .other          gelu_f16,@"STO_CUDA_ENTRY STV_DEFAULT"
gelu_f16:
.text.gelu_f16:
        /* <DEDUP_REMOVED lines=13> */
[----:B0-----:R-:W-:Y:S01]  /*00d0*/  MOV R3, 0x3f800000 ;  /* 0x3f80000000037802 */ /* 0x001fe20000000f00 */
        /* <DEDUP_REMOVED lines=24> */
[----:B------:R-:W-:Y:S01]  /*0260*/  F2FP.F16.F32.PACK_AB R4, RZ, R4 ;  /* 0x00000004ff04723e */ /* 0x000fe200000000ff */
[----:B0-----:R-:W-:-:S05]  /*0270*/  IMAD.WIDE R2, R5, 0x2, R2 ;  /* 0x0000000205027825 */ /* 0x001fca00078e0202 */
[----:B------:R-:W-:Y:S01]  /*0280*/  STG.E.U16 desc[UR4][R2.64], R4 ;  /* 0x0000000402007986 */ /* 0x000fe2000c101504 */
[----:B------:R-:W-:Y:S05]  /*0290*/  EXIT ;  /* 0x000000000000794d */ /* 0x000fea0003800000 */
.L_x_5:
        /* <DEDUP_REMOVED lines=14> */
.L_x_14:


//--------------------- .text.gelu_mul_f32        --------------------------
	.section	.text.gelu_mul_f32,"ax",@progbits
	.align	128
        .global         gelu_mul_f32
        .type           gelu_mul_f32,@function
        .size           gelu_mul_f32,(.L_x_15 - gelu_mul_f32)
        .other          gelu_mul_f32,@"STO_CUDA_ENTRY STV_DEFAULT"
gelu_mul_f32:
.text.gelu_mul_f32:
        /* <DEDUP_REMOVED lines=11> */
[----:B0-----:R-:W-:-:S05]  /*00b0*/  IMAD.WIDE R4, R2, 0x4, R4 ;  /* 0x0000000402047825 */ /* 0x001fca00078e0204 */
[----:B-1----:R0:W3:Y:S01]  /*00c0*/  LDG.E.CONSTANT R3, desc[UR4][R4.64] ;  /* 0x0000000404037981 */ /* 0x0020e2000c1e9900 */
[----:B--2---:R-:W-:-:S05]  /*00d0*/  IMAD.WIDE R6, R2, 0x4, R6 ;  /* 0x0000000402067825 */ /* 0x004fca00078e0206 */
[----:B------:R1:W2:Y:S01]  /*00e0*/  LDG.E.CONSTANT R13, desc[UR4][R6.64] ;  /* 0x00000004060d7981 */ /* 0x0002a2000c1e9900 */
[----:B------:R-:W-:Y:S01]  /*00f0*/  MOV R10, 0x3c80f082 ;  /* 0x3c80f082000a7802 */ /* 0x000fe20000000f00 */
[----:B0-----:R-:W-:Y:S02]  /*0100*/  HFMA2 R4, -RZ, RZ, 1.875, 0 ;  /* 0x3f800000ff047431 */ /* 0x001fe400000001ff */
[----:B---3--:R-:W-:-:S04]  /*0110*/  FMUL R0, R3, 0.044714998453855514526 ;  /* 0x3d37271303007820 */ /* 0x008fc80000400000 */
        /* <DEDUP_REMOVED lines=9> */
[----:B------:R-:W0:Y:S02]  /*01b0*/  MUFU.EX2 R0, R0 ;  /* 0x0000000000007308 */ /* 0x000e240000000800 */
[----:B0-----:R-:W-:Y:S01]  /*01c0*/  FADD R9, R0, 1 ;  /* 0x3f80000000097421 */ /* 0x001fe20000000000 */
[----:B------:R-:W-:-:S04]  /*01d0*/  FFMA R0, R11, R10, 0.1331529766321182251 ;  /* 0x3e0859410b007423 */ /* 0x000fc8000000000a */
[C---:B------:R-:W-:Y:S01]  /*01e0*/  FFMA R0, R11.reuse, R0, -0.33332768082618713379 ;  /* 0xbeaaa9ed0b007423 */ /* 0x040fe20000000000 */
[----:B------:R-:W1:Y:S03]  /*01f0*/  MUFU.RCP R9, R9 ;  /* 0x0000000900097308 */ /* 0x000e660000001000 */
[----:B------:R-:W-:Y:S01]  /*0200*/  FFMA R11, R11, R0, RZ ;  /* 0x000000000b0b7223 */ /* 0x000fe200000000ff */
[----:B-1----:R-:W-:Y:S02]  /*0210*/  FFMA R6, R9, -2, R4 ;  /* 0xc000000009067823 */ /* 0x002fe40000000004 */
[----:B------:R-:W0:Y:S03]  /*0220*/  LDC.64 R4, c[0x0][0x380] ;  /* 0x0000e000ff047b82 */ /* 0x000e260000000a00 */
[----:B------:R-:W-:-:S04]  /*0230*/  FSEL R7, R6, 1, !P0 ;  /* 0x3f80000006077808 */ /* 0x000fc80004000000 */
[--C-:B------:R-:W-:Y:S01]  /*0240*/  LOP3.LUT R7, R7, 0x80000000, R8.reuse, 0xb8, !PT ;  /* 0x8000000007077812 */ /* 0x100fe200078eb808 */
[----:B------:R-:W-:-:S04]  /*0250*/  @!P1 FFMA R7, R8, R11, R8 ;  /* 0x0000000b08079223 */ /* 0x000fc80000000008 */
[----:B------:R-:W-:-:S04]  /*0260*/  FADD R0, R7, 1 ;  /* 0x3f80000007007421 */ /* 0x000fc80000000000 */
[----:B------:R-:W-:-:S04]  /*0270*/  FMUL R0, R3, R0 ;  /* 0x0000000003007220 */ /* 0x000fc80000400000 */
[----:B--2---:R-:W-:Y:S01]  /*0280*/  FMUL R13, R0, R13 ;  /* 0x0000000d000d7220 */ /* 0x004fe20000400000 */
[----:B0-----:R-:W-:-:S05]  /*0290*/  IMAD.WIDE R4, R2, 0x4, R4 ;  /* 0x0000000402047825 */ /* 0x001fca00078e0204 */
[----:B------:R-:W-:Y:S01]  /*02a0*/  STG.E desc[UR4][R4.64], R13 ;  /* 0x0000000d04007986 */ /* 0x000fe2000c101904 */
[----:B------:R-:W-:Y:S05]  /*02b0*/  EXIT ;  /* 0x000000000000794d */ /* 0x000fea0003800000 */
.L_x_6:
        /* <DEDUP_REMOVED lines=12> */
.L_x_15:


//--------------------- .text.gelu_inplace_f32    --------------------------
	.section	.text.gelu_inplace_f32,"ax",@progbits
	.align	128
        .global         gelu_inplace_f32
        .type           gelu_inplace_f32,@function
        .size           gelu_inplace_f32,(.L_x_16 - gelu_inplace_f32)
        .other          gelu_inplace_f32,@"STO_CUDA_ENTRY STV_DEFAULT"
gelu_inplace_f32:
.text.gelu_inplace_f32:
        /* <DEDUP_REMOVED lines=11> */
[----:B-1----:R-:W2:Y:S01]  /*00b0*/  LDG.E R4, desc[UR4][R2.64] ;  /* 0x0000000402047981 */ /* 0x002ea2000c1e1900 */
[----:B------:R-:W-:Y:S01]  /*00c0*/  HFMA2 R8, -RZ, RZ, 1.125, -9232 ;  /* 0x3c80f082ff087431 */ /* 0x000fe200000001ff */
[----:B------:R-:W-:Y:S01]  /*00d0*/  MOV R7, 0x3f800000 ;  /* 0x3f80000000077802 */ /* 0x000fe20000000f00 */
[----:B--2---:R-:W-:-:S04]  /*00e0*/  FMUL R5, R4, 0.044714998453855514526 ;  /* 0x3d37271304057820 */ /* 0x004fc80000400000 */
        /* <DEDUP_REMOVED lines=21> */
[----:B------:R-:W-:Y:S01]  /*0240*/  STG.E desc[UR4][R2.64], R5 ;  /* 0x0000000502007986 */ /* 0x000fe2000c101904 */
[----:B------:R-:W-:Y:S05]  /*0250*/  EXIT ;  /* 0x000000000000794d */ /* 0x000fea0003800000 */
.L_x_7:
        /* <DEDUP_REMOVED lines=10> */
.L_x_16:


//--------------------- .text.gelu_f32            --------------------------
	.section	.text.gelu_f32,"ax",@progbits
	.align	128
        .global         gelu_f32
        .type           gelu_f32,@function
        .size           gelu_f32,(.L_x_17 - gelu_f32)
        .other          gelu_f32,@"STO_CUDA_ENTRY STV_DEFAULT"
gelu_f32:
.text.gelu_f32:
        /* <DEDUP_REMOVED lines=11> */
[----:B-1----:R0:W2:Y:S01]  /*00b0*/  LDG.E.CONSTANT R4, desc[UR4][R2.64] ;  /* 0x0000000402047981 */ /* 0x0020a2000c1e9900 */
[----:B------:R-:W-:Y:S01]  /*00c0*/  MOV R10, 0x3c80f082 ;  /* 0x3c80f082000a7802 */ /* 0x000fe20000000f00 */
[----:B------:R-:W-:Y:S01]  /*00d0*/  HFMA2 R11, -RZ, RZ, 1.875, 0 ;  /* 0x3f800000ff0b7431 */ /* 0x000fe200000001ff */
[----:B0-----:R-:W0:Y:S02]  /*00e0*/  LDC.64 R2, c[0x0][0x380] ;  /* 0x0000e000ff027b82 */ /* 0x001e240000000a00 */
[----:B0-----:R-:W-:-:S04]  /*00f0*/  IMAD.WIDE R2, R5, 0x4, R2 ;  /* 0x0000000405027825 */ /* 0x001fc800078e0202 */
        /* <DEDUP_REMOVED lines=14> */
[----:B------:R-:W0:Y:S03]  /*01e0*/  MUFU.RCP R6, R6 ;  /* 0x0000000600067308 */ /* 0x000e260000001000 */
[----:B------:R-:W-:Y:S01]  /*01f0*/  FFMA R0, R9, R0, RZ ;  /* 0x0000000009007223 */ /* 0x000fe200000000ff */
        /* <DEDUP_REMOVED lines=8> */
.L_x_8:
        /* <DEDUP_REMOVED lines=16> */
.L_x_17:


//--------------------- .nv.shared.reserved.0     --------------------------
	.section	.nv.shared.reserved.0,"aw",@nobits
	.weak		__nv_reservedSMEM_offset_0_alias
	.size		__nv_reservedSMEM_offset_0_alias, 0, 64
	.other		__nv_reservedSMEM_offset_0_alias,@"STO_CUDA_RESERVED_SHARED STV_DEFAULT"
__nv_reservedSMEM_offset_0_alias:
	.zero		0
	.zero		64


//--------------------- .nv.constant0.gelu_mul_bf16 --------------------------
	.section	.nv.constant0.gelu_mul_bf16,"a",@progbits
	.sectionflags	@""
	.align	4
.nv.constant0.gelu_mul_bf16:
	.zero		924


//--------------------- .nv.constant0.gelu_inplace_bf16 --------------------------
	.section	.nv.constant0.gelu_inplace_bf16,"a",@progbits
	.sectionflags	@""
	.align	4
.nv.constant0.gelu_inplace_bf16:
	.zero		908


//--------------------- .nv.constant0.gelu_bf16   --------------------------
	.section	.nv.constant0.gelu_bf16,"a",@progbits
	.sectionflags	@""
	.align	4
.nv.constant0.gelu_bf16:
	.zero		916


//--------------------- .nv.constant0.gelu_mul_f16 --------------------------
	.section	.nv.constant0.gelu_mul_f16,"a",@progbits
	.sectionflags	@""
	.align	4
.nv.constant0.gelu_mul_f16:
	.zero		924


//--------------------- .nv.constant0.gelu_inplace_f16 --------------------------
	.section	.nv.constant0.gelu_inplace_f16,"a",@progbits
	.sectionflags	@""
	.align	4
.nv.constant0.gelu_inplace_f16:
	.zero		908


//--------------------- .nv.constant0.gelu_f16    --------------------------
	.section	.nv.constant0.gelu_f16,"a",@progbits
	.sectionflags	@""
	.align	4
.nv.constant0.gelu_f16:
	.zero		916


//--------------------- .nv.constant0.gelu_mul_f32 --------------------------
	.section	.nv.constant0.gelu_mul_f32,"a",@progbits
	.sectionflags	@""
	.align	4
.nv.constant0.gelu_mul_f32:
	.zero		924


//--------------------- .nv.constant0.gelu_inplace_f32 --------------------------
	.section	.nv.constant0.gelu_inplace_f32,"a",@progbits
	.sectionflags	@""
	.align	4
.nv.constant0.gelu_inplace_f32:
	.zero		908


//--------------------- .nv.constant0.gelu_f32    --------------------------
	.section	.nv.constant0.gelu_f32,"a",@progbits
	.sectionflags	@""
	.align	4
.nv.constant0.gelu_f32:
	.zero		916


//--------------------- SYMBOLS --------------------------

	.type		.nv.reservedSmem.offset0,@object
	.size		.nv.reservedSmem.offset0,0x4
